// auto-generated by cutlass_sweep.gemm — config: {"arch": "sm_100", "cluster_m": 4, "cluster_n": 4, "dtype": "mxfp4", "dtype_b": "mxfp4", "layout": "nt", "stages": 0, "tile_k": 128, "tile_m": 256, "tile_n": 64}
#include "cutlass/cutlass.h"
#include "cutlass/gemm/collective/collective_builder.hpp"
#include "cutlass/gemm/device/gemm_universal_adapter.h"
#include "cutlass/gemm/kernel/gemm_universal.hpp"
#include "cutlass/epilogue/collective/collective_builder.hpp"

using ElemA = cutlass::mx_float4_t<cutlass::float_e2m1_t>;
using ElemB = cutlass::mx_float4_t<cutlass::float_e2m1_t>;
using ElemCD = cutlass::bfloat16_t;
using Acc  = float;
using TileShape    = cute::Shape<cute::_256, cute::_64, cute::_128>;
using ClusterShape = cute::Shape<cute::_4, cute::_4, cute::_1>;

using CollectiveEpilogue = typename cutlass::epilogue::collective::CollectiveBuilder<
    cutlass::arch::Sm100, cutlass::arch::OpClassTensorOp,
    TileShape, ClusterShape,
    cutlass::epilogue::collective::EpilogueTileAuto,
    Acc, Acc,
    ElemCD, cutlass::layout::RowMajor, 128 / cutlass::sizeof_bits<ElemCD>::value,
    ElemCD, cutlass::layout::RowMajor, 128 / cutlass::sizeof_bits<ElemCD>::value,
    cutlass::epilogue::collective::EpilogueScheduleAuto
  >::CollectiveOp;

using CollectiveMainloop = typename cutlass::gemm::collective::CollectiveBuilder<
    cutlass::arch::Sm100, cutlass::arch::OpClassBlockScaledTensorOp,
    ElemA, cutlass::layout::RowMajor, 32,
    ElemB, cutlass::layout::ColumnMajor, 32,
    Acc,
    TileShape, ClusterShape,
    cutlass::gemm::collective::StageCountAutoCarveout<static_cast<int>(sizeof(typename CollectiveEpilogue::SharedStorage))>,
    cutlass::gemm::collective::KernelScheduleAuto
  >::CollectiveOp;

using GemmKernel = cutlass::gemm::kernel::GemmUniversal<
    cute::Shape<int,int,int,int>,
    CollectiveMainloop,
    CollectiveEpilogue
>;
using Gemm = cutlass::gemm::device::GemmUniversalAdapter<GemmKernel>;

// Force the device kernel symbol into the cubin without needing a host main.
auto* _anchor = &cutlass::device_kernel<GemmKernel>;


// ===== COMPILED SASS (sm_100a) =====

	.target	sm_100a

	.elftype	@"ET_EXEC"


//--------------------- .note.nv.tkinfo           --------------------------
	.section	.note.nv.tkinfo,"",@"SHT_NOTE"
	.sectionflags	@"SHF_NOTE_NV_TKINFO"
	.tkinfo
        /*0018*/ 	.word	0x00000002
        /*0030*/ 	.string	""
        /*0030*/ 	.string	"ptxas"
        /*0030*/ 	.string	"Cuda compilation tools, release 13.0, V13.0.88"
        /*0030*/ 	.string	"Build cuda_13.0.r13.0/compiler.36424714_0"
        /*0030*/ 	.string	"-arch sm_100a -m 64 "



//--------------------- .note.nv.cuinfo           --------------------------
	.section	.note.nv.cuinfo,"",@"SHT_NOTE"
	.sectionflags	@"SHF_NOTE_NV_CUINFO"
        /*0018*/ 	.short	0x0002
        /*001a*/ 	.short	0x0064
        /*001c*/ 	.short	0x0082
	.zero		2


//--------------------- .nv.info                  --------------------------
	.section	.nv.info,"",@"SHT_CUDA_INFO"
	.align	4


	//----- nvinfo : EIATTR_REGCOUNT
	.align		4
        /*0000*/ 	.byte	0x04, 0x2f
        /*0002*/ 	.short	(.L_19 - .L_18)
	.align		4
.L_18:
        /*0004*/ 	.word	index@(_ZN7cutlass13device_kernelINS_4gemm6kernel13GemmUniversalIN4cute5tupleIJiiiiEEENS1_10collective13CollectiveMmaINS1_46MainloopSm100TmaUmmaWarpSpecializedBlockScaledILi18ELi2ELi2ENS5_IJNS4_1CILi4EEESB_NSA_ILi1EEEEEEEENS5_IJNSA_ILi256EEENSA_ILi64EEENSA_ILi128EEEEEENS5_IJNS_12float_e2m1_tENS_13float_ue8m0_tEEEENS5_IJNS5_IJlSC_lEEENS4_6LayoutINS5_IJNS5_IJNS5_IJNSA_ILi32EEESB_EEEiEEESQ_NS5_IJSC_iEEEEEENS5_IJNS5_IJNS5_IJNSA_ILi16EEESB_EEEiEEENS5_IJNS5_IJNSA_ILi0EEESC_EEENSA_ILi512EEEEEENS5_IJSW_iEEEEEEEEEEESL_S13_NS4_8TiledMMAINS4_8MMA_AtomIJNS4_23SM100_MMA_MXF4_2x1SM_SSISJ_SJ_fSK_Li256ELi64ELi32ELNS4_4UMMA5MajorE0ELS18_0ELNS17_7ScaleInE0ELS19_0EEEEEENSN_INS5_IJSC_SC_SC_EEENS5_IJSW_SW_SW_EEEEENS5_IJNS4_10UnderscoreES1F_S1F_EEEEENS5_IJNS4_28SM100_TMA_2SM_LOAD_MULTICASTES1I_EEENS5_IJNS4_14ComposedLayoutINS4_7SwizzleILi2ELi4ELi3EEENS4_18smem_ptr_flag_bitsILi4EEENSN_INS5_IJNSA_ILi8EEESH_EEENS5_IJSH_SC_EEEEEEENSN_INS5_IJNS5_IJNS5_IJSP_SC_EEENS5_IJSO_NSA_ILi2EEEEEEEEESC_NS5_IJS1V_SC_EEEEEENS5_IJNS5_IJNS5_IJSU_SY_EEESX_EEESW_NS5_IJS1V_SY_EEEEEEEEEEEvNS4_8identityES1J_S25_vS26_EENS_8epilogue10collective18CollectiveEpilogueINS28_23Sm100TmaWarpSpecializedILi3ELi2ELi32ELb1ELb0EEEJNS5_IJSH_SG_SH_EEENS5_IJNSN_ISH_SC_EENSN_ISO_SC_EEEEENS_10bfloat16_tESM_S2H_SM_NS28_6fusion15FusionCallbacksIS2C_NS2I_17LinearCombinationIS2H_fS2H_fLNS_15FloatRoundStyleE2EEES2D_S2G_JEEENS4_5SM1004TMEM4LOAD26SM100_TMEM_LOAD_32dp32b32xENS4_13SM90_TMA_LOADENS1K_IS1M_NS1N_ILi16EEENSN_INS5_IJS1P_SO_EEENS5_IJSO_SC_EEEEEEENS4_39AutoVectorizingCopyWithAssumedAlignmentILi128EEENS4_14SM90_TMA_STOREES2X_S2Z_S2Z_EEEvvEEEEvNT_6ParamsE)
        /*0008*/ 	.word	0x0000007b


	//----- nvinfo : EIATTR_FRAME_SIZE
	.align		4
.L_19:
        /*000c*/ 	.byte	0x04, 0x11
        /*000e*/ 	.short	(.L_21 - .L_20)
	.align		4
.L_20:
        /*0010*/ 	.word	index@($__internal_2_$__cuda_sm10x_tcgen05_guardrail_trap_unallocated_columns_being_dealloced)
        /*0014*/ 	.word	0x00000000


	//----- nvinfo : EIATTR_FRAME_SIZE
	.align		4
.L_21:
        /*0018*/ 	.byte	0x04, 0x11
        /*001a*/ 	.short	(.L_23 - .L_22)
	.align		4
.L_22:
        /*001c*/ 	.word	index@($__internal_1_$__cuda_sm10x_tcgen05_guardrail_trap_phase_invalid_during_alloc)
        /*0020*/ 	.word	0x00000000


	//----- nvinfo : EIATTR_FRAME_SIZE
	.align		4
.L_23:
        /*0024*/ 	.byte	0x04, 0x11
        /*0026*/ 	.short	(.L_25 - .L_24)
	.align		4
.L_24:
        /*0028*/ 	.word	index@($__internal_0_$__cuda_sm10x_tcgen05_guardrail_trap_col_being_dealloced_not_returned_by_alloc)
        /*002c*/ 	.word	0x00000000


	//----- nvinfo : EIATTR_FRAME_SIZE
	.align		4
.L_25:
        /*0030*/ 	.byte	0x04, 0x11
        /*0032*/ 	.short	(.L_27 - .L_26)
	.align		4
.L_26:
        /*0034*/ 	.word	index@(_ZN7cutlass13device_kernelINS_4gemm6kernel13GemmUniversalIN4cute5tupleIJiiiiEEENS1_10collective13CollectiveMmaINS1_46MainloopSm100TmaUmmaWarpSpecializedBlockScaledILi18ELi2ELi2ENS5_IJNS4_1CILi4EEESB_NSA_ILi1EEEEEEEENS5_IJNSA_ILi256EEENSA_ILi64EEENSA_ILi128EEEEEENS5_IJNS_12float_e2m1_tENS_13float_ue8m0_tEEEENS5_IJNS5_IJlSC_lEEENS4_6LayoutINS5_IJNS5_IJNS5_IJNSA_ILi32EEESB_EEEiEEESQ_NS5_IJSC_iEEEEEENS5_IJNS5_IJNS5_IJNSA_ILi16EEESB_EEEiEEENS5_IJNS5_IJNSA_ILi0EEESC_EEENSA_ILi512EEEEEENS5_IJSW_iEEEEEEEEEEESL_S13_NS4_8TiledMMAINS4_8MMA_AtomIJNS4_23SM100_MMA_MXF4_2x1SM_SSISJ_SJ_fSK_Li256ELi64ELi32ELNS4_4UMMA5MajorE0ELS18_0ELNS17_7ScaleInE0ELS19_0EEEEEENSN_INS5_IJSC_SC_SC_EEENS5_IJSW_SW_SW_EEEEENS5_IJNS4_10UnderscoreES1F_S1F_EEEEENS5_IJNS4_28SM100_TMA_2SM_LOAD_MULTICASTES1I_EEENS5_IJNS4_14ComposedLayoutINS4_7SwizzleILi2ELi4ELi3EEENS4_18smem_ptr_flag_bitsILi4EEENSN_INS5_IJNSA_ILi8EEESH_EEENS5_IJSH_SC_EEEEEEENSN_INS5_IJNS5_IJNS5_IJSP_SC_EEENS5_IJSO_NSA_ILi2EEEEEEEEESC_NS5_IJS1V_SC_EEEEEENS5_IJNS5_IJNS5_IJSU_SY_EEESX_EEESW_NS5_IJS1V_SY_EEEEEEEEEEEvNS4_8identityES1J_S25_vS26_EENS_8epilogue10collective18CollectiveEpilogueINS28_23Sm100TmaWarpSpecializedILi3ELi2ELi32ELb1ELb0EEEJNS5_IJSH_SG_SH_EEENS5_IJNSN_ISH_SC_EENSN_ISO_SC_EEEEENS_10bfloat16_tESM_S2H_SM_NS28_6fusion15FusionCallbacksIS2C_NS2I_17LinearCombinationIS2H_fS2H_fLNS_15FloatRoundStyleE2EEES2D_S2G_JEEENS4_5SM1004TMEM4LOAD26SM100_TMEM_LOAD_32dp32b32xENS4_13SM90_TMA_LOADENS1K_IS1M_NS1N_ILi16EEENSN_INS5_IJS1P_SO_EEENS5_IJSO_SC_EEEEEEENS4_39AutoVectorizingCopyWithAssumedAlignmentILi128EEENS4_14SM90_TMA_STOREES2X_S2Z_S2Z_EEEvvEEEEvNT_6ParamsE)
        /*0038*/ 	.word	0x00000000


	//----- nvinfo : EIATTR_MIN_STACK_SIZE
	.align		4
.L_27:
        /*003c*/ 	.byte	0x04, 0x12
        /*003e*/ 	.short	(.L_29 - .L_28)
	.align		4
.L_28:
        /*0040*/ 	.word	index@(_ZN7cutlass13device_kernelINS_4gemm6kernel13GemmUniversalIN4cute5tupleIJiiiiEEENS1_10collective13CollectiveMmaINS1_46MainloopSm100TmaUmmaWarpSpecializedBlockScaledILi18ELi2ELi2ENS5_IJNS4_1CILi4EEESB_NSA_ILi1EEEEEEEENS5_IJNSA_ILi256EEENSA_ILi64EEENSA_ILi128EEEEEENS5_IJNS_12float_e2m1_tENS_13float_ue8m0_tEEEENS5_IJNS5_IJlSC_lEEENS4_6LayoutINS5_IJNS5_IJNS5_IJNSA_ILi32EEESB_EEEiEEESQ_NS5_IJSC_iEEEEEENS5_IJNS5_IJNS5_IJNSA_ILi16EEESB_EEEiEEENS5_IJNS5_IJNSA_ILi0EEESC_EEENSA_ILi512EEEEEENS5_IJSW_iEEEEEEEEEEESL_S13_NS4_8TiledMMAINS4_8MMA_AtomIJNS4_23SM100_MMA_MXF4_2x1SM_SSISJ_SJ_fSK_Li256ELi64ELi32ELNS4_4UMMA5MajorE0ELS18_0ELNS17_7ScaleInE0ELS19_0EEEEEENSN_INS5_IJSC_SC_SC_EEENS5_IJSW_SW_SW_EEEEENS5_IJNS4_10UnderscoreES1F_S1F_EEEEENS5_IJNS4_28SM100_TMA_2SM_LOAD_MULTICASTES1I_EEENS5_IJNS4_14ComposedLayoutINS4_7SwizzleILi2ELi4ELi3EEENS4_18smem_ptr_flag_bitsILi4EEENSN_INS5_IJNSA_ILi8EEESH_EEENS5_IJSH_SC_EEEEEEENSN_INS5_IJNS5_IJNS5_IJSP_SC_EEENS5_IJSO_NSA_ILi2EEEEEEEEESC_NS5_IJS1V_SC_EEEEEENS5_IJNS5_IJNS5_IJSU_SY_EEESX_EEESW_NS5_IJS1V_SY_EEEEEEEEEEEvNS4_8identityES1J_S25_vS26_EENS_8epilogue10collective18CollectiveEpilogueINS28_23Sm100TmaWarpSpecializedILi3ELi2ELi32ELb1ELb0EEEJNS5_IJSH_SG_SH_EEENS5_IJNSN_ISH_SC_EENSN_ISO_SC_EEEEENS_10bfloat16_tESM_S2H_SM_NS28_6fusion15FusionCallbacksIS2C_NS2I_17LinearCombinationIS2H_fS2H_fLNS_15FloatRoundStyleE2EEES2D_S2G_JEEENS4_5SM1004TMEM4LOAD26SM100_TMEM_LOAD_32dp32b32xENS4_13SM90_TMA_LOADENS1K_IS1M_NS1N_ILi16EEENSN_INS5_IJS1P_SO_EEENS5_IJSO_SC_EEEEEEENS4_39AutoVectorizingCopyWithAssumedAlignmentILi128EEENS4_14SM90_TMA_STOREES2X_S2Z_S2Z_EEEvvEEEEvNT_6ParamsE)
        /*0044*/ 	.word	0x00000000
.L_29:


//--------------------- .nv.compat                --------------------------
	.section	.nv.compat,"",@"SHT_CUDA_COMPAT_INFO"
	.align	4
        /*0000*/ 	.byte	0x02, 0x09, 0x01, 0x00, 0x02, 0x02, 0x02, 0x00, 0x02, 0x05, 0x05, 0x00, 0x03, 0x07, 0x01, 0x01
        /*0010*/ 	.byte	0x02, 0x03, 0x01, 0x00, 0x02, 0x06, 0x01, 0x00, 0x04, 0x0b, 0x08, 0x00, 0x09, 0x00, 0x00, 0x00
        /*0020*/ 	.byte	0x00, 0x00, 0x00, 0x00


//--------------------- .nv.info._ZN7cutlass13device_kernelINS_4gemm6kernel13GemmUniversalIN4cute5tupleIJiiiiEEENS1_10collective13CollectiveMmaINS1_46MainloopSm100TmaUmmaWarpSpecializedBlockScaledILi18ELi2ELi2ENS5_IJNS4_1CILi4EEESB_NSA_ILi1EEEEEEEENS5_IJNSA_ILi256EEENSA_ILi64EEENSA_ILi128EEEEEENS5_IJNS_12float_e2m1_tENS_13float_ue8m0_tEEEENS5_IJNS5_IJlSC_lEEENS4_6LayoutINS5_IJNS5_IJNS5_IJNSA_ILi32EEESB_EEEiEEESQ_NS5_IJSC_iEEEEEENS5_IJNS5_IJNS5_IJNSA_ILi16EEESB_EEEiEEENS5_IJNS5_IJNSA_ILi0EEESC_EEENSA_ILi512EEEEEENS5_IJSW_iEEEEEEEEEEESL_S13_NS4_8TiledMMAINS4_8MMA_AtomIJNS4_23SM100_MMA_MXF4_2x1SM_SSISJ_SJ_fSK_Li256ELi64ELi32ELNS4_4UMMA5MajorE0ELS18_0ELNS17_7ScaleInE0ELS19_0EEEEEENSN_INS5_IJSC_SC_SC_EEENS5_IJSW_SW_SW_EEEEENS5_IJNS4_10UnderscoreES1F_S1F_EEEEENS5_IJNS4_28SM100_TMA_2SM_LOAD_MULTICASTES1I_EEENS5_IJNS4_14ComposedLayoutINS4_7SwizzleILi2ELi4ELi3EEENS4_18smem_ptr_flag_bitsILi4EEENSN_INS5_IJNSA_ILi8EEESH_EEENS5_IJSH_SC_EEEEEEENSN_INS5_IJNS5_IJNS5_IJSP_SC_EEENS5_IJSO_NSA_ILi2EEEEEEEEESC_NS5_IJS1V_SC_EEEEEENS5_IJNS5_IJNS5_IJSU_SY_EEESX_EEESW_NS5_IJS1V_SY_EEEEEEEEEEEvNS4_8identityES1J_S25_vS26_EENS_8epilogue10collective18CollectiveEpilogueINS28_23Sm100TmaWarpSpecializedILi3ELi2ELi32ELb1ELb0EEEJNS5_IJSH_SG_SH_EEENS5_IJNSN_ISH_SC_EENSN_ISO_SC_EEEEENS_10bfloat16_tESM_S2H_SM_NS28_6fusion15FusionCallbacksIS2C_NS2I_17LinearCombinationIS2H_fS2H_fLNS_15FloatRoundStyleE2EEES2D_S2G_JEEENS4_5SM1004TMEM4LOAD26SM100_TMEM_LOAD_32dp32b32xENS4_13SM90_TMA_LOADENS1K_IS1M_NS1N_ILi16EEENSN_INS5_IJS1P_SO_EEENS5_IJSO_SC_EEEEEEENS4_39AutoVectorizingCopyWithAssumedAlignmentILi128EEENS4_14SM90_TMA_STOREES2X_S2Z_S2Z_EEEvvEEEEvNT_6ParamsE --------------------------
	.section	.nv.info._ZN7cutlass13device_kernelINS_4gemm6kernel13GemmUniversalIN4cute5tupleIJiiiiEEENS1_10collective13CollectiveMmaINS1_46MainloopSm100TmaUmmaWarpSpecializedBlockScaledILi18ELi2ELi2ENS5_IJNS4_1CILi4EEESB_NSA_ILi1EEEEEEEENS5_IJNSA_ILi256EEENSA_ILi64EEENSA_ILi128EEEEEENS5_IJNS_12float_e2m1_tENS_13float_ue8m0_tEEEENS5_IJNS5_IJlSC_lEEENS4_6LayoutINS5_IJNS5_IJNS5_IJNSA_ILi32EEESB_EEEiEEESQ_NS5_IJSC_iEEEEEENS5_IJNS5_IJNS5_IJNSA_ILi16EEESB_EEEiEEENS5_IJNS5_IJNSA_ILi0EEESC_EEENSA_ILi512EEEEEENS5_IJSW_iEEEEEEEEEEESL_S13_NS4_8TiledMMAINS4_8MMA_AtomIJNS4_23SM100_MMA_MXF4_2x1SM_SSISJ_SJ_fSK_Li256ELi64ELi32ELNS4_4UMMA5MajorE0ELS18_0ELNS17_7ScaleInE0ELS19_0EEEEEENSN_INS5_IJSC_SC_SC_EEENS5_IJSW_SW_SW_EEEEENS5_IJNS4_10UnderscoreES1F_S1F_EEEEENS5_IJNS4_28SM100_TMA_2SM_LOAD_MULTICASTES1I_EEENS5_IJNS4_14ComposedLayoutINS4_7SwizzleILi2ELi4ELi3EEENS4_18smem_ptr_flag_bitsILi4EEENSN_INS5_IJNSA_ILi8EEESH_EEENS5_IJSH_SC_EEEEEEENSN_INS5_IJNS5_IJNS5_IJSP_SC_EEENS5_IJSO_NSA_ILi2EEEEEEEEESC_NS5_IJS1V_SC_EEEEEENS5_IJNS5_IJNS5_IJSU_SY_EEESX_EEESW_NS5_IJS1V_SY_EEEEEEEEEEEvNS4_8identityES1J_S25_vS26_EENS_8epilogue10collective18CollectiveEpilogueINS28_23Sm100TmaWarpSpecializedILi3ELi2ELi32ELb1ELb0EEEJNS5_IJSH_SG_SH_EEENS5_IJNSN_ISH_SC_EENSN_ISO_SC_EEEEENS_10bfloat16_tESM_S2H_SM_NS28_6fusion15FusionCallbacksIS2C_NS2I_17LinearCombinationIS2H_fS2H_fLNS_15FloatRoundStyleE2EEES2D_S2G_JEEENS4_5SM1004TMEM4LOAD26SM100_TMEM_LOAD_32dp32b32xENS4_13SM90_TMA_LOADENS1K_IS1M_NS1N_ILi16EEENSN_INS5_IJS1P_SO_EEENS5_IJSO_SC_EEEEEEENS4_39AutoVectorizingCopyWithAssumedAlignmentILi128EEENS4_14SM90_TMA_STOREES2X_S2Z_S2Z_EEEvvEEEEvNT_6ParamsE,"",@"SHT_CUDA_INFO"
	.sectionflags	@""
	.align	4


	//----- nvinfo : EIATTR_CUDA_API_VERSION
	.align		4
        /*0000*/ 	.byte	0x04, 0x37
        /*0002*/ 	.short	(.L_31 - .L_30)
.L_30:
        /*0004*/ 	.word	0x00000082


	//----- nvinfo : EIATTR_KPARAM_INFO
	.align		4
.L_31:
        /*0008*/ 	.byte	0x04, 0x17
        /*000a*/ 	.short	(.L_33 - .L_32)
.L_32:
        /*000c*/ 	.word	0x00000000
        /*0010*/ 	.short	0x0000
        /*0012*/ 	.short	0x0000
        /*0014*/ 	.byte	0x00, 0xf0, 0x01, 0x30


	//----- nvinfo : EIATTR_AT_ENTRY_FRAGMENTS
	.align		4
.L_33:
        /*0018*/ 	.byte	0x04, 0x4f
        /*001a*/ 	.short	(.L_35 - .L_34)


	//   ....[0]....
.L_34:
        /*001c*/ 	.word	0x00000007


	//----- nvinfo : EIATTR_RESERVED_SMEM_USED
	.align		4
.L_35:
        /*0020*/ 	.byte	0x01, 0x41
	.zero		2


	//----- nvinfo : EIATTR_SPARSE_MMA_MASK
	.align		4
        /*0024*/ 	.byte	0x03, 0x50
        /*0026*/ 	.short	0x0000


	//----- nvinfo : EIATTR_TCGEN05_2CTA_USED
	.align		4
        /*0028*/ 	.byte	0x01, 0x52
	.zero		2


	//----- nvinfo : EIATTR_MAXREG_COUNT
	.align		4
        /*002c*/ 	.byte	0x03, 0x1b
        /*002e*/ 	.short	0x00ff


	//----- nvinfo : EIATTR_NUM_BARRIERS
	.align		4
        /*0030*/ 	.byte	0x02, 0x4c
        /*0032*/ 	.byte	0x07
	.zero		1


	//----- nvinfo : EIATTR_EXTERNS
	.align		4
        /*0034*/ 	.byte	0x04, 0x0f
        /*0036*/ 	.short	(.L_37 - .L_36)


	//   ....[0]....
	.align		4
.L_36:
        /*0038*/ 	.word	index@(__assertfail)


	//----- nvinfo : EIATTR_MERCURY_ISA_VERSION
	.align		4
.L_37:
        /*003c*/ 	.byte	0x03, 0x5f
        /*003e*/ 	.short	0x0101


	//----- nvinfo : EIATTR_INT_WARP_WIDE_INSTR_OFFSETS
	.align		4
        /*0040*/ 	.byte	0x04, 0x31
        /*0042*/ 	.short	(.L_39 - .L_38)


	//   ....[0]....
.L_38:
        /*0044*/ 	.word	0x00000f50


	//   ....[1]....
        /*0048*/ 	.word	0x00000ff0


	//   ....[2]....
        /*004c*/ 	.word	0x000058e0


	//   ....[3]....
        /*0050*/ 	.word	0x00005900


	//   ....[4]....
        /*0054*/ 	.word	0x00005930


	//   ....[5]....
        /*0058*/ 	.word	0x00006500


	//   ....[6]....
        /*005c*/ 	.word	0x00006580


	//   ....[7]....
        /*0060*/ 	.word	0x00006680


	//   ....[8]....
        /*0064*/ 	.word	0x00006790


	//----- nvinfo : EIATTR_COOP_GROUP_MASK_REGIDS
	.align		4
.L_39:
        /*0068*/ 	.byte	0x04, 0x29
        /*006a*/ 	.short	(.L_41 - .L_40)


	//   ....[0]....
.L_40:
        /*006c*/ 	.word	0xffffffff


	//   ....[1]....
        /*0070*/ 	.word	0xffffffff


	//   ....[2]....
        /*0074*/ 	.word	0xffffffff


	//   ....[3]....
        /*0078*/ 	.word	0xffffffff


	//   ....[4]....
        /*007c*/ 	.word	0xffffffff


	//   ....[5]....
        /*0080*/ 	.word	0xffffffff


	//   ....[6]....
        /*0084*/ 	.word	0xffffffff


	//   ....[7]....
        /*0088*/ 	.word	0xffffffff


	//   ....[8]....
        /*008c*/ 	.word	0xffffffff


	//   ....[9]....
        /*0090*/ 	.word	0xffffffff


	//   ....[10]....
        /*0094*/ 	.word	0xffffffff


	//   ....[11]....
        /*0098*/ 	.word	0xffffffff


	//   ....[12]....
        /*009c*/ 	.word	0xffffffff


	//   ....[13]....
        /*00a0*/ 	.word	0xffffffff


	//----- nvinfo : EIATTR_COOP_GROUP_INSTR_OFFSETS
	.align		4
.L_41:
        /*00a4*/ 	.byte	0x04, 0x28
        /*00a6*/ 	.short	(.L_43 - .L_42)


	//   ....[0]....
.L_42:
        /*00a8*/ 	.word	0x000000b0


	//   ....[1]....
        /*00ac*/ 	.word	0x00000570


	//   ....[2]....
        /*00b0*/ 	.word	0x00000920


	//   ....[3]....
        /*00b4*/ 	.word	0x00000a90


	//   ....[4]....
        /*00b8*/ 	.word	0x00000b80


	//   ....[5]....
        /*00bc*/ 	.word	0x00000ce0


	//   ....[6]....
        /*00c0*/ 	.word	0x00000e30


	//   ....[7]....
        /*00c4*/ 	.word	0x00001070


	//   ....[8]....
        /*00c8*/ 	.word	0x00002aa0


	//   ....[9]....
        /*00cc*/ 	.word	0x00004140


	//   ....[10]....
        /*00d0*/ 	.word	0x00004610


	//   ....[11]....
        /*00d4*/ 	.word	0x00004640


	//   ....[12]....
        /*00d8*/ 	.word	0x000057e0


	//   ....[13]....
        /*00dc*/ 	.word	0x000059f0


	//----- nvinfo : EIATTR_VRC_CTA_INIT_COUNT
	.align		4
.L_43:
        /*00e0*/ 	.byte	0x02, 0x4a
        /*00e2*/ 	.byte	0x80
	.zero		1


	//----- nvinfo : EIATTR_SYSCALL_OFFSETS
	.align		4
        /*00e4*/ 	.byte	0x04, 0x46
        /*00e6*/ 	.short	(.L_45 - .L_44)


	//   ....[0]....
.L_44:
        /*00e8*/ 	.word	0x00007470


	//   ....[1]....
        /*00ec*/ 	.word	0x00007560


	//   ....[2]....
        /*00f0*/ 	.word	0x00007d90


	//   ....[3]....
        /*00f4*/ 	.word	0x00008a60


	//----- nvinfo : EIATTR_MBARRIER_INSTR_OFFSETS
	.align		4
.L_45:
        /*00f8*/ 	.byte	0x04, 0x39
        /*00fa*/ 	.short	(.L_47 - .L_46)


	//   ....[0]....
.L_46:
        /*00fc*/ 	.word	0x000006c0
        /*0100*/ 	.word	0x000000ff
        /*0104*/ 	.word	0x00000000
        /*0108*/ 	.short	0x0100
        /*010a*/ 	.byte	0x04
	.zero		1


	//   ....[1]....
        /*010c*/ 	.word	0x000006d0
        /*0110*/ 	.word	0x000000ff
        /*0114*/ 	.word	0x00000090
        /*0118*/ 	.short	0x0100
        /*011a*/ 	.byte	0x04
	.zero		1


	//   ....[2]....
        /*011c*/ 	.word	0x000006e0
        /*0120*/ 	.word	0x000000ff
        /*0124*/ 	.word	0x00000008
        /*0128*/ 	.short	0x0100
        /*012a*/ 	.byte	0x04
	.zero		1


	//   ....[3]....
        /*012c*/ 	.word	0x000006f0
        /*0130*/ 	.word	0x000000ff
        /*0134*/ 	.word	0x00000098
        /*0138*/ 	.short	0x0100
        /*013a*/ 	.byte	0x04
	.zero		1


	//   ....[4]....
        /*013c*/ 	.word	0x00000700
        /*0140*/ 	.word	0x000000ff
        /*0144*/ 	.word	0x00000010
        /*0148*/ 	.short	0x0100
        /*014a*/ 	.byte	0x04
	.zero		1


	//   ....[5]....
        /*014c*/ 	.word	0x00000710
        /*0150*/ 	.word	0x000000ff
        /*0154*/ 	.word	0x000000a0
        /*0158*/ 	.short	0x0100
        /*015a*/ 	.byte	0x04
	.zero		1


	//   ....[6]....
        /*015c*/ 	.word	0x00000720
        /*0160*/ 	.word	0x000000ff
        /*0164*/ 	.word	0x00000018
        /*0168*/ 	.short	0x0100
        /*016a*/ 	.byte	0x04
	.zero		1


	//   ....[7]....
        /*016c*/ 	.word	0x00000730
        /*0170*/ 	.word	0x000000ff
        /*0174*/ 	.word	0x000000a8
        /*0178*/ 	.short	0x0100
        /*017a*/ 	.byte	0x04
	.zero		1


	//   ....[8]....
        /*017c*/ 	.word	0x00000740
        /*0180*/ 	.word	0x000000ff
        /*0184*/ 	.word	0x00000020
        /*0188*/ 	.short	0x0100
        /*018a*/ 	.byte	0x04
	.zero		1


	//   ....[9]....
        /*018c*/ 	.word	0x00000750
        /*0190*/ 	.word	0x000000ff
        /*0194*/ 	.word	0x000000b0
        /*0198*/ 	.short	0x0100
        /*019a*/ 	.byte	0x04
	.zero		1


	//   ....[10]....
        /*019c*/ 	.word	0x00000760
        /*01a0*/ 	.word	0x000000ff
        /*01a4*/ 	.word	0x00000028
        /*01a8*/ 	.short	0x0100
        /*01aa*/ 	.byte	0x04
	.zero		1


	//   ....[11]....
        /*01ac*/ 	.word	0x00000770
        /*01b0*/ 	.word	0x000000ff
        /*01b4*/ 	.word	0x000000b8
        /*01b8*/ 	.short	0x0100
        /*01ba*/ 	.byte	0x04
	.zero		1


	//   ....[12]....
        /*01bc*/ 	.word	0x00000780
        /*01c0*/ 	.word	0x000000ff
        /*01c4*/ 	.word	0x00000030
        /*01c8*/ 	.short	0x0100
        /*01ca*/ 	.byte	0x04
	.zero		1


	//   ....[13]....
        /*01cc*/ 	.word	0x00000790
        /*01d0*/ 	.word	0x000000ff
        /*01d4*/ 	.word	0x000000c0
        /*01d8*/ 	.short	0x0100
        /*01da*/ 	.byte	0x04
	.zero		1


	//   ....[14]....
        /*01dc*/ 	.word	0x000007a0
        /*01e0*/ 	.word	0x000000ff
        /*01e4*/ 	.word	0x00000038
        /*01e8*/ 	.short	0x0100
        /*01ea*/ 	.byte	0x04
	.zero		1


	//   ....[15]....
        /*01ec*/ 	.word	0x000007b0
        /*01f0*/ 	.word	0x000000ff
        /*01f4*/ 	.word	0x000000c8
        /*01f8*/ 	.short	0x0100
        /*01fa*/ 	.byte	0x04
	.zero		1


	//   ....[16]....
        /*01fc*/ 	.word	0x000007c0
        /*0200*/ 	.word	0x000000ff
        /*0204*/ 	.word	0x00000040
        /*0208*/ 	.short	0x0100
        /*020a*/ 	.byte	0x04
	.zero		1


	//   ....[17]....
        /*020c*/ 	.word	0x000007d0
        /*0210*/ 	.word	0x000000ff
        /*0214*/ 	.word	0x000000d0
        /*0218*/ 	.short	0x0100
        /*021a*/ 	.byte	0x04
	.zero		1


	//   ....[18]....
        /*021c*/ 	.word	0x000007e0
        /*0220*/ 	.word	0x000000ff
        /*0224*/ 	.word	0x00000048
        /*0228*/ 	.short	0x0100
        /*022a*/ 	.byte	0x04
	.zero		1


	//   ....[19]....
        /*022c*/ 	.word	0x000007f0
        /*0230*/ 	.word	0x000000ff
        /*0234*/ 	.word	0x000000d8
        /*0238*/ 	.short	0x0100
        /*023a*/ 	.byte	0x04
	.zero		1


	//   ....[20]....
        /*023c*/ 	.word	0x00000800
        /*0240*/ 	.word	0x000000ff
        /*0244*/ 	.word	0x00000050
        /*0248*/ 	.short	0x0100
        /*024a*/ 	.byte	0x04
	.zero		1


	//   ....[21]....
        /*024c*/ 	.word	0x00000810
        /*0250*/ 	.word	0x000000ff
        /*0254*/ 	.word	0x000000e0
        /*0258*/ 	.short	0x0100
        /*025a*/ 	.byte	0x04
	.zero		1


	//   ....[22]....
        /*025c*/ 	.word	0x00000820
        /*0260*/ 	.word	0x000000ff
        /*0264*/ 	.word	0x00000058
        /*0268*/ 	.short	0x0100
        /*026a*/ 	.byte	0x04
	.zero		1


	//   ....[23]....
        /*026c*/ 	.word	0x00000830
        /*0270*/ 	.word	0x000000ff
        /*0274*/ 	.word	0x000000e8
        /*0278*/ 	.short	0x0100
        /*027a*/ 	.byte	0x04
	.zero		1


	//   ....[24]....
        /*027c*/ 	.word	0x00000840
        /*0280*/ 	.word	0x000000ff
        /*0284*/ 	.word	0x00000060
        /*0288*/ 	.short	0x0100
        /*028a*/ 	.byte	0x04
	.zero		1


	//   ....[25]....
        /*028c*/ 	.word	0x00000850
        /*0290*/ 	.word	0x000000ff
        /*0294*/ 	.word	0x000000f0
        /*0298*/ 	.short	0x0100
        /*029a*/ 	.byte	0x04
	.zero		1


	//   ....[26]....
        /*029c*/ 	.word	0x00000860
        /*02a0*/ 	.word	0x000000ff
        /*02a4*/ 	.word	0x00000068
        /*02a8*/ 	.short	0x0100
        /*02aa*/ 	.byte	0x04
	.zero		1


	//   ....[27]....
        /*02ac*/ 	.word	0x00000870
        /*02b0*/ 	.word	0x000000ff
        /*02b4*/ 	.word	0x000000f8
        /*02b8*/ 	.short	0x0100
        /*02ba*/ 	.byte	0x04
	.zero		1


	//   ....[28]....
        /*02bc*/ 	.word	0x00000880
        /*02c0*/ 	.word	0x000000ff
        /*02c4*/ 	.word	0x00000070
        /*02c8*/ 	.short	0x0100
        /*02ca*/ 	.byte	0x04
	.zero		1


	//   ....[29]....
        /*02cc*/ 	.word	0x00000890
        /*02d0*/ 	.word	0x000000ff
        /*02d4*/ 	.word	0x00000100
        /*02d8*/ 	.short	0x0100
        /*02da*/ 	.byte	0x04
	.zero		1


	//   ....[30]....
        /*02dc*/ 	.word	0x000008a0
        /*02e0*/ 	.word	0x000000ff
        /*02e4*/ 	.word	0x00000078
        /*02e8*/ 	.short	0x0100
        /*02ea*/ 	.byte	0x04
	.zero		1


	//   ....[31]....
        /*02ec*/ 	.word	0x000008b0
        /*02f0*/ 	.word	0x000000ff
        /*02f4*/ 	.word	0x00000108
        /*02f8*/ 	.short	0x0100
        /*02fa*/ 	.byte	0x04
	.zero		1


	//   ....[32]....
        /*02fc*/ 	.word	0x000008c0
        /*0300*/ 	.word	0x000000ff
        /*0304*/ 	.word	0x00000080
        /*0308*/ 	.short	0x0100
        /*030a*/ 	.byte	0x04
	.zero		1


	//   ....[33]....
        /*030c*/ 	.word	0x000008d0
        /*0310*/ 	.word	0x000000ff
        /*0314*/ 	.word	0x00000110
        /*0318*/ 	.short	0x0100
        /*031a*/ 	.byte	0x04
	.zero		1


	//   ....[34]....
        /*031c*/ 	.word	0x000008e0
        /*0320*/ 	.word	0x000000ff
        /*0324*/ 	.word	0x00000088
        /*0328*/ 	.short	0x0100
        /*032a*/ 	.byte	0x04
	.zero		1


	//   ....[35]....
        /*032c*/ 	.word	0x000008f0
        /*0330*/ 	.word	0x000000ff
        /*0334*/ 	.word	0x00000118
        /*0338*/ 	.short	0x0100
        /*033a*/ 	.byte	0x04
	.zero		1


	//   ....[36]....
        /*033c*/ 	.word	0x00000a20
        /*0340*/ 	.word	0x000000ff
        /*0344*/ 	.word	0x00000120
        /*0348*/ 	.short	0x0100
        /*034a*/ 	.byte	0x04
	.zero		1


	//   ....[37]....
        /*034c*/ 	.word	0x00000a30
        /*0350*/ 	.word	0x000000ff
        /*0354*/ 	.word	0x00000138
        /*0358*/ 	.short	0x0100
        /*035a*/ 	.byte	0x04
	.zero		1


	//   ....[38]....
        /*035c*/ 	.word	0x00000a40
        /*0360*/ 	.word	0x000000ff
        /*0364*/ 	.word	0x00000128
        /*0368*/ 	.short	0x0100
        /*036a*/ 	.byte	0x04
	.zero		1


	//   ....[39]....
        /*036c*/ 	.word	0x00000a50
        /*0370*/ 	.word	0x000000ff
        /*0374*/ 	.word	0x00000140
        /*0378*/ 	.short	0x0100
        /*037a*/ 	.byte	0x04
	.zero		1


	//   ....[40]....
        /*037c*/ 	.word	0x00000a60
        /*0380*/ 	.word	0x000000ff
        /*0384*/ 	.word	0x00000130
        /*0388*/ 	.short	0x0100
        /*038a*/ 	.byte	0x04
	.zero		1


	//   ....[41]....
        /*038c*/ 	.word	0x00000a70
        /*0390*/ 	.word	0x000000ff
        /*0394*/ 	.word	0x00000148
        /*0398*/ 	.short	0x0100
        /*039a*/ 	.byte	0x04
	.zero		1


	//   ....[42]....
        /*039c*/ 	.word	0x00000b50
        /*03a0*/ 	.word	0x000000ff
        /*03a4*/ 	.word	0x00000150
        /*03a8*/ 	.short	0x0100
        /*03aa*/ 	.byte	0x06
	.zero		1


	//   ....[43]....
        /*03ac*/ 	.word	0x00000b60
        /*03b0*/ 	.word	0x000000ff
        /*03b4*/ 	.word	0x00000158
        /*03b8*/ 	.short	0x0100
        /*03ba*/ 	.byte	0x06
	.zero		1


	//   ....[44]....
        /*03bc*/ 	.word	0x00000c90
        /*03c0*/ 	.word	0x000000ff
        /*03c4*/ 	.word	0x00000160
        /*03c8*/ 	.short	0x0100
        /*03ca*/ 	.byte	0x06
	.zero		1


	//   ....[45]....
        /*03cc*/ 	.word	0x00000ca0
        /*03d0*/ 	.word	0x000000ff
        /*03d4*/ 	.word	0x00000170
        /*03d8*/ 	.short	0x0100
        /*03da*/ 	.byte	0x06
	.zero		1


	//   ....[46]....
        /*03dc*/ 	.word	0x00000cb0
        /*03e0*/ 	.word	0x000000ff
        /*03e4*/ 	.word	0x00000168
        /*03e8*/ 	.short	0x0100
        /*03ea*/ 	.byte	0x06
	.zero		1


	//   ....[47]....
        /*03ec*/ 	.word	0x00000cc0
        /*03f0*/ 	.word	0x000000ff
        /*03f4*/ 	.word	0x00000178
        /*03f8*/ 	.short	0x0100
        /*03fa*/ 	.byte	0x06
	.zero		1


	//   ....[48]....
        /*03fc*/ 	.word	0x00000de0
        /*0400*/ 	.word	0x000000ff
        /*0404*/ 	.word	0x00000180
        /*0408*/ 	.short	0x0100
        /*040a*/ 	.byte	0x04
	.zero		1


	//   ....[49]....
        /*040c*/ 	.word	0x00000df0
        /*0410*/ 	.word	0x000000ff
        /*0414*/ 	.word	0x00000190
        /*0418*/ 	.short	0x0100
        /*041a*/ 	.byte	0x04
	.zero		1


	//   ....[50]....
        /*041c*/ 	.word	0x00000e00
        /*0420*/ 	.word	0x000000ff
        /*0424*/ 	.word	0x00000188
        /*0428*/ 	.short	0x0100
        /*042a*/ 	.byte	0x04
	.zero		1


	//   ....[51]....
        /*042c*/ 	.word	0x00000e10
        /*0430*/ 	.word	0x000000ff
        /*0434*/ 	.word	0x00000198
        /*0438*/ 	.short	0x0100
        /*043a*/ 	.byte	0x04
	.zero		1


	//   ....[52]....
        /*043c*/ 	.word	0x00000f00
        /*0440*/ 	.word	0x000000ff
        /*0444*/ 	.word	0x000001a0
        /*0448*/ 	.short	0x0100
        /*044a*/ 	.byte	0x04
	.zero		1


	//   ....[53]....
        /*044c*/ 	.word	0x00000f10
        /*0450*/ 	.word	0x000000ff
        /*0454*/ 	.word	0x000001b0
        /*0458*/ 	.short	0x0100
        /*045a*/ 	.byte	0x04
	.zero		1


	//   ....[54]....
        /*045c*/ 	.word	0x00000f20
        /*0460*/ 	.word	0x000000ff
        /*0464*/ 	.word	0x000001a8
        /*0468*/ 	.short	0x0100
        /*046a*/ 	.byte	0x04
	.zero		1


	//   ....[55]....
        /*046c*/ 	.word	0x00000f30
        /*0470*/ 	.word	0x000000ff
        /*0474*/ 	.word	0x000001b8
        /*0478*/ 	.short	0x0100
        /*047a*/ 	.byte	0x04
	.zero		1


	//   ....[56]....
        /*047c*/ 	.word	0x00001030
        /*0480*/ 	.word	0x000000ff
        /*0484*/ 	.word	0x000001c0
        /*0488*/ 	.short	0x0100
        /*048a*/ 	.byte	0x06
	.zero		1


	//   ....[57]....
        /*048c*/ 	.word	0x00001f70
        /*0490*/ 	.word	0x00000003
        /*0494*/ 	.word	0x000001b0
        /*0498*/ 	.short	0x010a
        /*049a*/ 	.byte	0xff
	.zero		1


	//   ....[58]....
        /*049c*/ 	.word	0x00001fa0
        /*04a0*/ 	.word	0x00000003
        /*04a4*/ 	.word	0x000001a0
        /*04a8*/ 	.short	0x0101
        /*04aa*/ 	.byte	0xff
	.zero		1


	//   ....[59]....
        /*04ac*/ 	.word	0x00002080
        /*04b0*/ 	.word	0x000000ff
        /*04b4*/ 	.word	0x00000090
        /*04b8*/ 	.short	0x010a
        /*04ba*/ 	.byte	0x04
	.zero		1


	//   ....[60]....
        /*04bc*/ 	.word	0x00002190
        /*04c0*/ 	.word	0x000000ff
        /*04c4*/ 	.word	0x00000090
        /*04c8*/ 	.short	0x010a
        /*04ca*/ 	.byte	0x05
	.zero		1


	//   ....[61]....
        /*04cc*/ 	.word	0x00002300
        /*04d0*/ 	.word	0x000000ff
        /*04d4*/ 	.word	0x00000090
        /*04d8*/ 	.short	0x010a
        /*04da*/ 	.byte	0x07
	.zero		1


	//   ....[62]....
        /*04dc*/ 	.word	0x000025d0
        /*04e0*/ 	.word	0x000000ff
        /*04e4*/ 	.word	0x00000158
        /*04e8*/ 	.short	0x0101
        /*04ea*/ 	.byte	0x06
	.zero		1


	//   ....[63]....
        /*04ec*/ 	.word	0x000025f0
        /*04f0*/ 	.word	0x000000ff
        /*04f4*/ 	.word	0x00000090
        /*04f8*/ 	.short	0x010a
        /*04fa*/ 	.byte	0x04
	.zero		1


	//   ....[64]....
        /*04fc*/ 	.word	0x00002670
        /*0500*/ 	.word	0x000000ff
        /*0504*/ 	.word	0x00000090
        /*0508*/ 	.short	0x010a
        /*050a*/ 	.byte	0x07
	.zero		1


	//   ....[65]....
        /*050c*/ 	.word	0x000027b0
        /*0510*/ 	.word	0x000000ff
        /*0514*/ 	.word	0x00000090
        /*0518*/ 	.short	0x010a
        /*051a*/ 	.byte	0x04
	.zero		1


	//   ....[66]....
        /*051c*/ 	.word	0x00002ad0
        /*0520*/ 	.word	0x00000003
        /*0524*/ 	.word	0x00000160
        /*0528*/ 	.short	0x010a
        /*052a*/ 	.byte	0xff
	.zero		1


	//   ....[67]....
        /*052c*/ 	.word	0x00002c20
        /*0530*/ 	.word	0x00000000
        /*0534*/ 	.word	0x00000000
        /*0538*/ 	.short	0x0101
        /*053a*/ 	.byte	0xff
	.zero		1


	//   ....[68]....
        /*053c*/ 	.word	0x000031e0
        /*0540*/ 	.word	0x000000ff
        /*0544*/ 	.word	0x00000000
        /*0548*/ 	.short	0x010a
        /*054a*/ 	.byte	0x04
	.zero		1


	//   ....[69]....
        /*054c*/ 	.word	0x00003270
        /*0550*/ 	.word	0x000000ff
        /*0554*/ 	.word	0x00000000
        /*0558*/ 	.short	0x010a
        /*055a*/ 	.byte	0x05
	.zero		1


	//   ....[70]....
        /*055c*/ 	.word	0x00003300
        /*0560*/ 	.word	0x000000ff
        /*0564*/ 	.word	0x00000000
        /*0568*/ 	.short	0x010a
        /*056a*/ 	.byte	0x05
	.zero		1


	//   ....[71]....
        /*056c*/ 	.word	0x00003390
        /*0570*/ 	.word	0x000000ff
        /*0574*/ 	.word	0x00000000
        /*0578*/ 	.short	0x010a
        /*057a*/ 	.byte	0x05
	.zero		1


	//   ....[72]....
        /*057c*/ 	.word	0x00003420
        /*0580*/ 	.word	0x000000ff
        /*0584*/ 	.word	0x00000000
        /*0588*/ 	.short	0x010a
        /*058a*/ 	.byte	0x05
	.zero		1


	//   ....[73]....
        /*058c*/ 	.word	0x000034b0
        /*0590*/ 	.word	0x000000ff
        /*0594*/ 	.word	0x00000000
        /*0598*/ 	.short	0x010a
        /*059a*/ 	.byte	0x05
	.zero		1


	//   ....[74]....
        /*059c*/ 	.word	0x00003540
        /*05a0*/ 	.word	0x000000ff
        /*05a4*/ 	.word	0x00000000
        /*05a8*/ 	.short	0x010a
        /*05aa*/ 	.byte	0x05
	.zero		1


	//   ....[75]....
        /*05ac*/ 	.word	0x000035d0
        /*05b0*/ 	.word	0x000000ff
        /*05b4*/ 	.word	0x00000000
        /*05b8*/ 	.short	0x010a
        /*05ba*/ 	.byte	0x05
	.zero		1


	//   ....[76]....
        /*05bc*/ 	.word	0x00003660
        /*05c0*/ 	.word	0x000000ff
        /*05c4*/ 	.word	0x00000000
        /*05c8*/ 	.short	0x010a
        /*05ca*/ 	.byte	0x05
	.zero		1


	//   ....[77]....
        /*05cc*/ 	.word	0x000036f0
        /*05d0*/ 	.word	0x000000ff
        /*05d4*/ 	.word	0x00000000
        /*05d8*/ 	.short	0x010a
        /*05da*/ 	.byte	0x05
	.zero		1


	//   ....[78]....
        /*05dc*/ 	.word	0x00003780
        /*05e0*/ 	.word	0x000000ff
        /*05e4*/ 	.word	0x00000000
        /*05e8*/ 	.short	0x010a
        /*05ea*/ 	.byte	0x05
	.zero		1


	//   ....[79]....
        /*05ec*/ 	.word	0x00003810
        /*05f0*/ 	.word	0x000000ff
        /*05f4*/ 	.word	0x00000000
        /*05f8*/ 	.short	0x010a
        /*05fa*/ 	.byte	0x05
	.zero		1


	//   ....[80]....
        /*05fc*/ 	.word	0x000038a0
        /*0600*/ 	.word	0x000000ff
        /*0604*/ 	.word	0x00000000
        /*0608*/ 	.short	0x010a
        /*060a*/ 	.byte	0x05
	.zero		1


	//   ....[81]....
        /*060c*/ 	.word	0x00003930
        /*0610*/ 	.word	0x000000ff
        /*0614*/ 	.word	0x00000000
        /*0618*/ 	.short	0x010a
        /*061a*/ 	.byte	0x05
	.zero		1


	//   ....[82]....
        /*061c*/ 	.word	0x000039c0
        /*0620*/ 	.word	0x000000ff
        /*0624*/ 	.word	0x00000000
        /*0628*/ 	.short	0x010a
        /*062a*/ 	.byte	0x05
	.zero		1


	//   ....[83]....
        /*062c*/ 	.word	0x00003a50
        /*0630*/ 	.word	0x000000ff
        /*0634*/ 	.word	0x00000000
        /*0638*/ 	.short	0x010a
        /*063a*/ 	.byte	0x05
	.zero		1


	//   ....[84]....
        /*063c*/ 	.word	0x00003ae0
        /*0640*/ 	.word	0x000000ff
        /*0644*/ 	.word	0x00000000
        /*0648*/ 	.short	0x010a
        /*064a*/ 	.byte	0x05
	.zero		1


	//   ....[85]....
        /*064c*/ 	.word	0x00003b80
        /*0650*/ 	.word	0x00000000
        /*0654*/ 	.word	0x00000000
        /*0658*/ 	.short	0x010a
        /*065a*/ 	.byte	0xff
	.zero		1


	//   ....[86]....
        /*065c*/ 	.word	0x00003ca0
        /*0660*/ 	.word	0x00000002
        /*0664*/ 	.word	0x000001a0
        /*0668*/ 	.short	0x010a
        /*066a*/ 	.byte	0xff
	.zero		1


	//   ....[87]....
        /*066c*/ 	.word	0x00003d00
        /*0670*/ 	.word	0x00000004
        /*0674*/ 	.word	0x00000000
        /*0678*/ 	.short	0x0101
        /*067a*/ 	.byte	0xff
	.zero		1


	//   ....[88]....
        /*067c*/ 	.word	0x00003d20
        /*0680*/ 	.word	0x000000ff
        /*0684*/ 	.word	0x00000170
        /*0688*/ 	.short	0x010a
        /*068a*/ 	.byte	0x04
	.zero		1


	//   ....[89]....
        /*068c*/ 	.word	0x00003e40
        /*0690*/ 	.word	0x00000002
        /*0694*/ 	.word	0x00000160
        /*0698*/ 	.short	0x010a
        /*069a*/ 	.byte	0xff
	.zero		1


	//   ....[90]....
        /*069c*/ 	.word	0x00003f50
        /*06a0*/ 	.word	0x00000002
        /*06a4*/ 	.word	0x00000000
        /*06a8*/ 	.short	0x0101
        /*06aa*/ 	.byte	0xff
	.zero		1


	//   ....[91]....
        /*06ac*/ 	.word	0x00003fe0
        /*06b0*/ 	.word	0x000000ff
        /*06b4*/ 	.word	0x00000170
        /*06b8*/ 	.short	0x0106
        /*06ba*/ 	.byte	0x04
	.zero		1


	//   ....[92]....
        /*06bc*/ 	.word	0x00004000
        /*06c0*/ 	.word	0x000000ff
        /*06c4*/ 	.word	0x00000170
        /*06c8*/ 	.short	0x010a
        /*06ca*/ 	.byte	0x04
	.zero		1


	//   ....[93]....
        /*06cc*/ 	.word	0x00004090
        /*06d0*/ 	.word	0x000000ff
        /*06d4*/ 	.word	0x00000170
        /*06d8*/ 	.short	0x0106
        /*06da*/ 	.byte	0x07
	.zero		1


	//   ....[94]....
        /*06dc*/ 	.word	0x000040d0
        /*06e0*/ 	.word	0x00000000
        /*06e4*/ 	.word	0x00000170
        /*06e8*/ 	.short	0x010a
        /*06ea*/ 	.byte	0xff
	.zero		1


	//   ....[95]....
        /*06ec*/ 	.word	0x00004310
        /*06f0*/ 	.word	0x000000ff
        /*06f4*/ 	.word	0x00000008
        /*06f8*/ 	.short	0x010a
        /*06fa*/ 	.byte	0x05
	.zero		1


	//   ....[96]....
        /*06fc*/ 	.word	0x00004330
        /*0700*/ 	.word	0x000000ff
        /*0704*/ 	.word	0x00000008
        /*0708*/ 	.short	0x010a
        /*070a*/ 	.byte	0x05
	.zero		1


	//   ....[97]....
        /*070c*/ 	.word	0x000044c0
        /*0710*/ 	.word	0x000000ff
        /*0714*/ 	.word	0x00000008
        /*0718*/ 	.short	0x010a
        /*071a*/ 	.byte	0x05
	.zero		1


	//   ....[98]....
        /*071c*/ 	.word	0x000044e0
        /*0720*/ 	.word	0x000000ff
        /*0724*/ 	.word	0x00000008
        /*0728*/ 	.short	0x010a
        /*072a*/ 	.byte	0x05
	.zero		1


	//   ....[99]....
        /*072c*/ 	.word	0x000045a0
        /*0730*/ 	.word	0x000000ff
        /*0734*/ 	.word	0x00000000
        /*0738*/ 	.short	0x0101
        /*073a*/ 	.byte	0x04
	.zero		1


	//   ....[100]....
        /*073c*/ 	.word	0x000049b0
        /*0740*/ 	.word	0x00000002
        /*0744*/ 	.word	0x00000160
        /*0748*/ 	.short	0x010a
        /*074a*/ 	.byte	0xff
	.zero		1


	//   ....[101]....
        /*074c*/ 	.word	0x00004ad0
        /*0750*/ 	.word	0x00000000
        /*0754*/ 	.word	0x00000000
        /*0758*/ 	.short	0x0101
        /*075a*/ 	.byte	0xff
	.zero		1


	//   ....[102]....
        /*075c*/ 	.word	0x00005020
        /*0760*/ 	.word	0x000000ff
        /*0764*/ 	.word	0x00000000
        /*0768*/ 	.short	0x010a
        /*076a*/ 	.byte	0x04
	.zero		1


	//   ....[103]....
        /*076c*/ 	.word	0x00005070
        /*0770*/ 	.word	0x000000ff
        /*0774*/ 	.word	0x00000190
        /*0778*/ 	.short	0x010a
        /*077a*/ 	.byte	0x29
	.zero		1


	//   ....[104]....
        /*077c*/ 	.word	0x000051d0
        /*0780*/ 	.word	0x000000ff
        /*0784*/ 	.word	0x00000000
        /*0788*/ 	.short	0x010a
        /*078a*/ 	.byte	0x07
	.zero		1


	//   ....[105]....
        /*078c*/ 	.word	0x00005300
        /*0790*/ 	.word	0x000000ff
        /*0794*/ 	.word	0x00000000
        /*0798*/ 	.short	0x010a
        /*079a*/ 	.byte	0x05
	.zero		1


	//   ....[106]....
        /*079c*/ 	.word	0x000055f0
        /*07a0*/ 	.word	0x000000ff
        /*07a4*/ 	.word	0x00000000
        /*07a8*/ 	.short	0x010a
        /*07aa*/ 	.byte	0x04
	.zero		1


	//   ....[107]....
        /*07ac*/ 	.word	0x00005690
        /*07b0*/ 	.word	0x00000000
        /*07b4*/ 	.word	0x00000000
        /*07b8*/ 	.short	0x010a
        /*07ba*/ 	.byte	0xff
	.zero		1


	//   ....[108]....
        /*07bc*/ 	.word	0x000056d0
        /*07c0*/ 	.word	0x00000000
        /*07c4*/ 	.word	0x00000000
        /*07c8*/ 	.short	0x010a
        /*07ca*/ 	.byte	0xff
	.zero		1


	//   ....[109]....
        /*07cc*/ 	.word	0x00005740
        /*07d0*/ 	.word	0x000000ff
        /*07d4*/ 	.word	0x00000000
        /*07d8*/ 	.short	0x0101
        /*07da*/ 	.byte	0x04
	.zero		1


	//   ....[110]....
        /*07dc*/ 	.word	0x00005780
        /*07e0*/ 	.word	0x000000ff
        /*07e4*/ 	.word	0x000001c0
        /*07e8*/ 	.short	0x010a
        /*07ea*/ 	.byte	0x16
	.zero		1


	//   ....[111]....
        /*07ec*/ 	.word	0x000057d0
        /*07f0*/ 	.word	0x000000ff
        /*07f4*/ 	.word	0x00000000
        /*07f8*/ 	.short	0x0101
        /*07fa*/ 	.byte	0x04
	.zero		1


	//   ....[112]....
        /*07fc*/ 	.word	0x00005c30
        /*0800*/ 	.word	0x0000000c
        /*0804*/ 	.word	0x00000160
        /*0808*/ 	.short	0x010a
        /*080a*/ 	.byte	0xff
	.zero		1


	//   ....[113]....
        /*080c*/ 	.word	0x00005da0
        /*0810*/ 	.word	0x00000000
        /*0814*/ 	.word	0x00000000
        /*0818*/ 	.short	0x0101
        /*081a*/ 	.byte	0xff
	.zero		1


	//   ....[114]....
        /*081c*/ 	.word	0x00006220
        /*0820*/ 	.word	0x000000ff
        /*0824*/ 	.word	0x00000158
        /*0828*/ 	.short	0x010a
        /*082a*/ 	.byte	0x18
	.zero		1


	//   ....[115]....
        /*082c*/ 	.word	0x000063e0
        /*0830*/ 	.word	0x000000ff
        /*0834*/ 	.word	0x00000138
        /*0838*/ 	.short	0x010a
        /*083a*/ 	.byte	0x04
	.zero		1


	//   ....[116]....
        /*083c*/ 	.word	0x000065b0
        /*0840*/ 	.word	0x000000ff
        /*0844*/ 	.word	0x00000120
        /*0848*/ 	.short	0x010b
        /*084a*/ 	.byte	0x04
	.zero		1


	//   ....[117]....
        /*084c*/ 	.word	0x000065c0
        /*0850*/ 	.word	0x000000ff
        /*0854*/ 	.word	0x00000000
        /*0858*/ 	.short	0x0101
        /*085a*/ 	.byte	0x14
	.zero		1


	//   ....[118]....
        /*085c*/ 	.word	0x000065d0
        /*0860*/ 	.word	0x000000ff
        /*0864*/ 	.word	0x00000138
        /*0868*/ 	.short	0x010a
        /*086a*/ 	.byte	0x05
	.zero		1


	//   ....[119]....
        /*086c*/ 	.word	0x000067c0
        /*0870*/ 	.word	0x000000ff
        /*0874*/ 	.word	0x00000120
        /*0878*/ 	.short	0x010b
        /*087a*/ 	.byte	0x05
	.zero		1


	//   ....[120]....
        /*087c*/ 	.word	0x000067d0
        /*0880*/ 	.word	0x000000ff
        /*0884*/ 	.word	0x00000000
        /*0888*/ 	.short	0x0101
        /*088a*/ 	.byte	0x04
	.zero		1


	//   ....[121]....
        /*088c*/ 	.word	0x00006870
        /*0890*/ 	.word	0x000000ff
        /*0894*/ 	.word	0x00000000
        /*0898*/ 	.short	0x010a
        /*089a*/ 	.byte	0x04
	.zero		1


	//   ....[122]....
        /*089c*/ 	.word	0x00006900
        /*08a0*/ 	.word	0x000000ff
        /*08a4*/ 	.word	0x00000000
        /*08a8*/ 	.short	0x010a
        /*08aa*/ 	.byte	0x05
	.zero		1


	//   ....[123]....
        /*08ac*/ 	.word	0x000069a0
        /*08b0*/ 	.word	0x00000000
        /*08b4*/ 	.word	0x00000000
        /*08b8*/ 	.short	0x010a
        /*08ba*/ 	.byte	0xff
	.zero		1


	//   ....[124]....
        /*08bc*/ 	.word	0x00006ce0
        /*08c0*/ 	.word	0x00000000
        /*08c4*/ 	.word	0x00000160
        /*08c8*/ 	.short	0x010a
        /*08ca*/ 	.byte	0xff
	.zero		1


	//   ....[125]....
        /*08cc*/ 	.word	0x00006db0
        /*08d0*/ 	.word	0x00000000
        /*08d4*/ 	.word	0x00000000
        /*08d8*/ 	.short	0x0101
        /*08da*/ 	.byte	0xff
	.zero		1


	//   ....[126]....
        /*08dc*/ 	.word	0x000079f0
        /*08e0*/ 	.word	0x00000000
        /*08e4*/ 	.word	0x00000120
        /*08e8*/ 	.short	0x010a
        /*08ea*/ 	.byte	0xff
	.zero		1


	//   ....[127]....
        /*08ec*/ 	.word	0x00007a50
        /*08f0*/ 	.word	0x0000005c
        /*08f4*/ 	.word	0x00000180
        /*08f8*/ 	.short	0x010a
        /*08fa*/ 	.byte	0xff
	.zero		1


	//   ....[128]....
        /*08fc*/ 	.word	0x00007b40
        /*0900*/ 	.word	0x00000000
        /*0904*/ 	.word	0x00000120
        /*0908*/ 	.short	0x010a
        /*090a*/ 	.byte	0xff
	.zero		1


	//   ....[129]....
        /*090c*/ 	.word	0x00007c70
        /*0910*/ 	.word	0x0000005c
        /*0914*/ 	.word	0x00000180
        /*0918*/ 	.short	0x010a
        /*091a*/ 	.byte	0xff
	.zero		1


	//   ....[130]....
        /*091c*/ 	.word	0x000087a0
        /*0920*/ 	.word	0x00000000
        /*0924*/ 	.word	0x00000000
        /*0928*/ 	.short	0x0101
        /*092a*/ 	.byte	0xff
	.zero		1


	//   ....[131]....
        /*092c*/ 	.word	0x000087b0
        /*0930*/ 	.word	0x00000002
        /*0934*/ 	.word	0x00000120
        /*0938*/ 	.short	0x010a
        /*093a*/ 	.byte	0xff
	.zero		1


	//   ....[132]....
        /*093c*/ 	.word	0x00008880
        /*0940*/ 	.word	0x00000002
        /*0944*/ 	.word	0x00000120
        /*0948*/ 	.short	0x010a
        /*094a*/ 	.byte	0xff
	.zero		1


	//   ....[133]....
        /*094c*/ 	.word	0x00008d00
        /*0950*/ 	.word	0x0000005c
        /*0954*/ 	.word	0x00000000
        /*0958*/ 	.short	0x0101
        /*095a*/ 	.byte	0xff
	.zero		1


	//   ....[134]....
        /*095c*/ 	.word	0x00009520
        /*0960*/ 	.word	0x00000002
        /*0964*/ 	.word	0x00000000
        /*0968*/ 	.short	0x0101
        /*096a*/ 	.byte	0xff
	.zero		1


	//   ....[135]....
        /*096c*/ 	.word	0x000097e0
        /*0970*/ 	.word	0x000000ff
        /*0974*/ 	.word	0x00000000
        /*0978*/ 	.short	0x0101
        /*097a*/ 	.byte	0x06
	.zero		1


	//   ....[136]....
        /*097c*/ 	.word	0x00009800
        /*0980*/ 	.word	0x00000003
        /*0984*/ 	.word	0x000001b0
        /*0988*/ 	.short	0x010a
        /*098a*/ 	.byte	0xff
	.zero		1


	//   ....[137]....
        /*098c*/ 	.word	0x00009860
        /*0990*/ 	.word	0x00000000
        /*0994*/ 	.word	0x00000090
        /*0998*/ 	.short	0x010a
        /*099a*/ 	.byte	0xff
	.zero		1


	//   ....[138]....
        /*099c*/ 	.word	0x000098c0
        /*09a0*/ 	.word	0x00000000
        /*09a4*/ 	.word	0x00000090
        /*09a8*/ 	.short	0x010a
        /*09aa*/ 	.byte	0xff
	.zero		1


	//   ....[139]....
        /*09ac*/ 	.word	0x00009910
        /*09b0*/ 	.word	0x00000003
        /*09b4*/ 	.word	0x00000160
        /*09b8*/ 	.short	0x010a
        /*09ba*/ 	.byte	0xff
	.zero		1


	//   ....[140]....
        /*09bc*/ 	.word	0x00009970
        /*09c0*/ 	.word	0x00000000
        /*09c4*/ 	.word	0x00000000
        /*09c8*/ 	.short	0x010a
        /*09ca*/ 	.byte	0xff
	.zero		1


	//   ....[141]....
        /*09cc*/ 	.word	0x000099d0
        /*09d0*/ 	.word	0x00000000
        /*09d4*/ 	.word	0x00000000
        /*09d8*/ 	.short	0x010a
        /*09da*/ 	.byte	0xff
	.zero		1


	//   ....[142]....
        /*09dc*/ 	.word	0x00009a30
        /*09e0*/ 	.word	0x00000000
        /*09e4*/ 	.word	0x00000000
        /*09e8*/ 	.short	0x010a
        /*09ea*/ 	.byte	0xff
	.zero		1


	//   ....[143]....
        /*09ec*/ 	.word	0x00009a90
        /*09f0*/ 	.word	0x00000000
        /*09f4*/ 	.word	0x00000000
        /*09f8*/ 	.short	0x010a
        /*09fa*/ 	.byte	0xff
	.zero		1


	//   ....[144]....
        /*09fc*/ 	.word	0x00009af0
        /*0a00*/ 	.word	0x00000000
        /*0a04*/ 	.word	0x00000000
        /*0a08*/ 	.short	0x010a
        /*0a0a*/ 	.byte	0xff
	.zero		1


	//   ....[145]....
        /*0a0c*/ 	.word	0x00009b50
        /*0a10*/ 	.word	0x00000000
        /*0a14*/ 	.word	0x00000000
        /*0a18*/ 	.short	0x010a
        /*0a1a*/ 	.byte	0xff
	.zero		1


	//   ....[146]....
        /*0a1c*/ 	.word	0x00009bb0
        /*0a20*/ 	.word	0x00000000
        /*0a24*/ 	.word	0x00000000
        /*0a28*/ 	.short	0x010a
        /*0a2a*/ 	.byte	0xff
	.zero		1


	//   ....[147]....
        /*0a2c*/ 	.word	0x00009c10
        /*0a30*/ 	.word	0x00000000
        /*0a34*/ 	.word	0x00000000
        /*0a38*/ 	.short	0x010a
        /*0a3a*/ 	.byte	0xff
	.zero		1


	//   ....[148]....
        /*0a3c*/ 	.word	0x00009c70
        /*0a40*/ 	.word	0x00000000
        /*0a44*/ 	.word	0x00000000
        /*0a48*/ 	.short	0x010a
        /*0a4a*/ 	.byte	0xff
	.zero		1


	//   ....[149]....
        /*0a4c*/ 	.word	0x00009cd0
        /*0a50*/ 	.word	0x00000000
        /*0a54*/ 	.word	0x00000000
        /*0a58*/ 	.short	0x010a
        /*0a5a*/ 	.byte	0xff
	.zero		1


	//   ....[150]....
        /*0a5c*/ 	.word	0x00009d30
        /*0a60*/ 	.word	0x00000000
        /*0a64*/ 	.word	0x00000000
        /*0a68*/ 	.short	0x010a
        /*0a6a*/ 	.byte	0xff
	.zero		1


	//   ....[151]....
        /*0a6c*/ 	.word	0x00009d90
        /*0a70*/ 	.word	0x00000000
        /*0a74*/ 	.word	0x00000000
        /*0a78*/ 	.short	0x010a
        /*0a7a*/ 	.byte	0xff
	.zero		1


	//   ....[152]....
        /*0a7c*/ 	.word	0x00009df0
        /*0a80*/ 	.word	0x00000000
        /*0a84*/ 	.word	0x00000000
        /*0a88*/ 	.short	0x010a
        /*0a8a*/ 	.byte	0xff
	.zero		1


	//   ....[153]....
        /*0a8c*/ 	.word	0x00009e50
        /*0a90*/ 	.word	0x00000000
        /*0a94*/ 	.word	0x00000000
        /*0a98*/ 	.short	0x010a
        /*0a9a*/ 	.byte	0xff
	.zero		1


	//   ....[154]....
        /*0a9c*/ 	.word	0x00009eb0
        /*0aa0*/ 	.word	0x00000000
        /*0aa4*/ 	.word	0x00000000
        /*0aa8*/ 	.short	0x010a
        /*0aaa*/ 	.byte	0xff
	.zero		1


	//   ....[155]....
        /*0aac*/ 	.word	0x00009f10
        /*0ab0*/ 	.word	0x00000000
        /*0ab4*/ 	.word	0x00000000
        /*0ab8*/ 	.short	0x010a
        /*0aba*/ 	.byte	0xff
	.zero		1


	//   ....[156]....
        /*0abc*/ 	.word	0x00009f70
        /*0ac0*/ 	.word	0x00000000
        /*0ac4*/ 	.word	0x00000000
        /*0ac8*/ 	.short	0x010a
        /*0aca*/ 	.byte	0xff
	.zero		1


	//   ....[157]....
        /*0acc*/ 	.word	0x00009fc0
        /*0ad0*/ 	.word	0x00000002
        /*0ad4*/ 	.word	0x000001a0
        /*0ad8*/ 	.short	0x010a
        /*0ada*/ 	.byte	0xff
	.zero		1


	//   ....[158]....
        /*0adc*/ 	.word	0x0000a020
        /*0ae0*/ 	.word	0x00000002
        /*0ae4*/ 	.word	0x00000170
        /*0ae8*/ 	.short	0x010a
        /*0aea*/ 	.byte	0xff
	.zero		1


	//   ....[159]....
        /*0aec*/ 	.word	0x0000a070
        /*0af0*/ 	.word	0x00000002
        /*0af4*/ 	.word	0x00000160
        /*0af8*/ 	.short	0x010a
        /*0afa*/ 	.byte	0xff
	.zero		1


	//   ....[160]....
        /*0afc*/ 	.word	0x0000a0d0
        /*0b00*/ 	.word	0x00000000
        /*0b04*/ 	.word	0x00000170
        /*0b08*/ 	.short	0x010a
        /*0b0a*/ 	.byte	0xff
	.zero		1


	//   ....[161]....
        /*0b0c*/ 	.word	0x0000a130
        /*0b10*/ 	.word	0x00000000
        /*0b14*/ 	.word	0x00000008
        /*0b18*/ 	.short	0x010a
        /*0b1a*/ 	.byte	0xff
	.zero		1


	//   ....[162]....
        /*0b1c*/ 	.word	0x0000a220
        /*0b20*/ 	.word	0x00000000
        /*0b24*/ 	.word	0x00000008
        /*0b28*/ 	.short	0x010a
        /*0b2a*/ 	.byte	0xff
	.zero		1


	//   ....[163]....
        /*0b2c*/ 	.word	0x0000a270
        /*0b30*/ 	.word	0x00000002
        /*0b34*/ 	.word	0x00000160
        /*0b38*/ 	.short	0x010a
        /*0b3a*/ 	.byte	0xff
	.zero		1


	//   ....[164]....
        /*0b3c*/ 	.word	0x0000a2d0
        /*0b40*/ 	.word	0x00000000
        /*0b44*/ 	.word	0x00000190
        /*0b48*/ 	.short	0x010a
        /*0b4a*/ 	.byte	0xff
	.zero		1


	//   ....[165]....
        /*0b4c*/ 	.word	0x0000a330
        /*0b50*/ 	.word	0x00000000
        /*0b54*/ 	.word	0x00000000
        /*0b58*/ 	.short	0x010a
        /*0b5a*/ 	.byte	0xff
	.zero		1


	//   ....[166]....
        /*0b5c*/ 	.word	0x0000a390
        /*0b60*/ 	.word	0x00000000
        /*0b64*/ 	.word	0x00000000
        /*0b68*/ 	.short	0x010a
        /*0b6a*/ 	.byte	0xff
	.zero		1


	//   ....[167]....
        /*0b6c*/ 	.word	0x0000a3f0
        /*0b70*/ 	.word	0x00000000
        /*0b74*/ 	.word	0x000001c0
        /*0b78*/ 	.short	0x010a
        /*0b7a*/ 	.byte	0xff
	.zero		1


	//   ....[168]....
        /*0b7c*/ 	.word	0x0000a440
        /*0b80*/ 	.word	0x0000000c
        /*0b84*/ 	.word	0x00000160
        /*0b88*/ 	.short	0x010a
        /*0b8a*/ 	.byte	0xff
	.zero		1


	//   ....[169]....
        /*0b8c*/ 	.word	0x0000a4a0
        /*0b90*/ 	.word	0x00000000
        /*0b94*/ 	.word	0x00000158
        /*0b98*/ 	.short	0x010a
        /*0b9a*/ 	.byte	0xff
	.zero		1


	//   ....[170]....
        /*0b9c*/ 	.word	0x0000a500
        /*0ba0*/ 	.word	0x00000000
        /*0ba4*/ 	.word	0x00000138
        /*0ba8*/ 	.short	0x010a
        /*0baa*/ 	.byte	0xff
	.zero		1


	//   ....[171]....
        /*0bac*/ 	.word	0x0000a560
        /*0bb0*/ 	.word	0x00000009
        /*0bb4*/ 	.word	0x00000138
        /*0bb8*/ 	.short	0x010a
        /*0bba*/ 	.byte	0xff
	.zero		1


	//   ....[172]....
        /*0bbc*/ 	.word	0x0000a5c0
        /*0bc0*/ 	.word	0x00000000
        /*0bc4*/ 	.word	0x00000000
        /*0bc8*/ 	.short	0x010a
        /*0bca*/ 	.byte	0xff
	.zero		1


	//   ....[173]....
        /*0bcc*/ 	.word	0x0000a620
        /*0bd0*/ 	.word	0x00000000
        /*0bd4*/ 	.word	0x00000000
        /*0bd8*/ 	.short	0x010a
        /*0bda*/ 	.byte	0xff
	.zero		1


	//   ....[174]....
        /*0bdc*/ 	.word	0x0000a670
        /*0be0*/ 	.word	0x00000000
        /*0be4*/ 	.word	0x00000160
        /*0be8*/ 	.short	0x010a
        /*0bea*/ 	.byte	0xff
	.zero		1


	//   ....[175]....
        /*0bec*/ 	.word	0x0000a6c0
        /*0bf0*/ 	.word	0x00000000
        /*0bf4*/ 	.word	0x00000120
        /*0bf8*/ 	.short	0x010a
        /*0bfa*/ 	.byte	0xff
	.zero		1


	//   ....[176]....
        /*0bfc*/ 	.word	0x0000a710
        /*0c00*/ 	.word	0x0000005c
        /*0c04*/ 	.word	0x00000180
        /*0c08*/ 	.short	0x010a
        /*0c0a*/ 	.byte	0xff
	.zero		1


	//   ....[177]....
        /*0c0c*/ 	.word	0x0000a760
        /*0c10*/ 	.word	0x00000002
        /*0c14*/ 	.word	0x00000120
        /*0c18*/ 	.short	0x010a
        /*0c1a*/ 	.byte	0xff
	.zero		1


	//----- nvinfo : EIATTR_NUM_MBARRIERS
	.align		4
.L_47:
        /*0c1c*/ 	.byte	0x03, 0x38
        /*0c1e*/ 	.short	0x0039


	//----- nvinfo : EIATTR_EXIT_INSTR_OFFSETS
	.align		4
        /*0c20*/ 	.byte	0x04, 0x1c
        /*0c22*/ 	.short	(.L_49 - .L_48)


	//   ....[0]....
.L_48:
        /*0c24*/ 	.word	0x00003bb0


	//   ....[1]....
        /*0c28*/ 	.word	0x000040a0


	//   ....[2]....
        /*0c2c*/ 	.word	0x00004100


	//   ....[3]....
        /*0c30*/ 	.word	0x00005a00


	//   ....[4]....
        /*0c34*/ 	.word	0x000069d0


	//   ....[5]....
        /*0c38*/ 	.word	0x00006a10


	//   ....[6]....
        /*0c3c*/ 	.word	0x000096e0


	//   ....[7]....
        /*0c40*/ 	.word	0x00009750


	//   ....[8]....
        /*0c44*/ 	.word	0x00009780


	//   ....[9]....
        /*0c48*/ 	.word	0x000097f0


	//----- nvinfo : EIATTR_MAX_THREADS
	.align		4
.L_49:
        /*0c4c*/ 	.byte	0x04, 0x05
        /*0c4e*/ 	.short	(.L_51 - .L_50)
.L_50:
        /*0c50*/ 	.word	0x00000100
        /*0c54*/ 	.word	0x00000001
        /*0c58*/ 	.word	0x00000001


	//----- nvinfo : EIATTR_CRS_STACK_SIZE
	.align		4
.L_51:
        /*0c5c*/ 	.byte	0x04, 0x1e
        /*0c5e*/ 	.short	(.L_53 - .L_52)
.L_52:
        /*0c60*/ 	.word	0x00000000


	//----- nvinfo : EIATTR_CBANK_PARAM_SIZE
	.align		4
.L_53:
        /*0c64*/ 	.byte	0x03, 0x19
        /*0c66*/ 	.short	0x0c00


	//----- nvinfo : EIATTR_PARAM_CBANK
	.align		4
        /*0c68*/ 	.byte	0x04, 0x0a
        /*0c6a*/ 	.short	(.L_55 - .L_54)
	.align		4
.L_54:
        /*0c6c*/ 	.word	index@(.nv.constant0._ZN7cutlass13device_kernelINS_4gemm6kernel13GemmUniversalIN4cute5tupleIJiiiiEEENS1_10collective13CollectiveMmaINS1_46MainloopSm100TmaUmmaWarpSpecializedBlockScaledILi18ELi2ELi2ENS5_IJNS4_1CILi4EEESB_NSA_ILi1EEEEEEEENS5_IJNSA_ILi256EEENSA_ILi64EEENSA_ILi128EEEEEENS5_IJNS_12float_e2m1_tENS_13float_ue8m0_tEEEENS5_IJNS5_IJlSC_lEEENS4_6LayoutINS5_IJNS5_IJNS5_IJNSA_ILi32EEESB_EEEiEEESQ_NS5_IJSC_iEEEEEENS5_IJNS5_IJNS5_IJNSA_ILi16EEESB_EEEiEEENS5_IJNS5_IJNSA_ILi0EEESC_EEENSA_ILi512EEEEEENS5_IJSW_iEEEEEEEEEEESL_S13_NS4_8TiledMMAINS4_8MMA_AtomIJNS4_23SM100_MMA_MXF4_2x1SM_SSISJ_SJ_fSK_Li256ELi64ELi32ELNS4_4UMMA5MajorE0ELS18_0ELNS17_7ScaleInE0ELS19_0EEEEEENSN_INS5_IJSC_SC_SC_EEENS5_IJSW_SW_SW_EEEEENS5_IJNS4_10UnderscoreES1F_S1F_EEEEENS5_IJNS4_28SM100_TMA_2SM_LOAD_MULTICASTES1I_EEENS5_IJNS4_14ComposedLayoutINS4_7SwizzleILi2ELi4ELi3EEENS4_18smem_ptr_flag_bitsILi4EEENSN_INS5_IJNSA_ILi8EEESH_EEENS5_IJSH_SC_EEEEEEENSN_INS5_IJNS5_IJNS5_IJSP_SC_EEENS5_IJSO_NSA_ILi2EEEEEEEEESC_NS5_IJS1V_SC_EEEEEENS5_IJNS5_IJNS5_IJSU_SY_EEESX_EEESW_NS5_IJS1V_SY_EEEEEEEEEEEvNS4_8identityES1J_S25_vS26_EENS_8epilogue10collective18CollectiveEpilogueINS28_23Sm100TmaWarpSpecializedILi3ELi2ELi32ELb1ELb0EEEJNS5_IJSH_SG_SH_EEENS5_IJNSN_ISH_SC_EENSN_ISO_SC_EEEEENS_10bfloat16_tESM_S2H_SM_NS28_6fusion15FusionCallbacksIS2C_NS2I_17LinearCombinationIS2H_fS2H_fLNS_15FloatRoundStyleE2EEES2D_S2G_JEEENS4_5SM1004TMEM4LOAD26SM100_TMEM_LOAD_32dp32b32xENS4_13SM90_TMA_LOADENS1K_IS1M_NS1N_ILi16EEENSN_INS5_IJS1P_SO_EEENS5_IJSO_SC_EEEEEEENS4_39AutoVectorizingCopyWithAssumedAlignmentILi128EEENS4_14SM90_TMA_STOREES2X_S2Z_S2Z_EEEvvEEEEvNT_6ParamsE)
        /*0c70*/ 	.short	0x0380
        /*0c72*/ 	.short	0x0c00


	//----- nvinfo : EIATTR_SW_WAR
	.align		4
.L_55:
        /*0c74*/ 	.byte	0x04, 0x36
        /*0c76*/ 	.short	(.L_57 - .L_56)
.L_56:
        /*0c78*/ 	.word	0x00000008
.L_57:


//--------------------- .nv.callgraph             --------------------------
	.section	.nv.callgraph,"",@"SHT_CUDA_CALLGRAPH"
	.align	4
	.sectionentsize	8
	.align		4
        /*0000*/ 	.word	0x00000000
	.align		4
        /*0004*/ 	.word	0xffffffff
	.align		4
        /*0008*/ 	.word	index@(_ZN7cutlass13device_kernelINS_4gemm6kernel13GemmUniversalIN4cute5tupleIJiiiiEEENS1_10collective13CollectiveMmaINS1_46MainloopSm100TmaUmmaWarpSpecializedBlockScaledILi18ELi2ELi2ENS5_IJNS4_1CILi4EEESB_NSA_ILi1EEEEEEEENS5_IJNSA_ILi256EEENSA_ILi64EEENSA_ILi128EEEEEENS5_IJNS_12float_e2m1_tENS_13float_ue8m0_tEEEENS5_IJNS5_IJlSC_lEEENS4_6LayoutINS5_IJNS5_IJNS5_IJNSA_ILi32EEESB_EEEiEEESQ_NS5_IJSC_iEEEEEENS5_IJNS5_IJNS5_IJNSA_ILi16EEESB_EEEiEEENS5_IJNS5_IJNSA_ILi0EEESC_EEENSA_ILi512EEEEEENS5_IJSW_iEEEEEEEEEEESL_S13_NS4_8TiledMMAINS4_8MMA_AtomIJNS4_23SM100_MMA_MXF4_2x1SM_SSISJ_SJ_fSK_Li256ELi64ELi32ELNS4_4UMMA5MajorE0ELS18_0ELNS17_7ScaleInE0ELS19_0EEEEEENSN_INS5_IJSC_SC_SC_EEENS5_IJSW_SW_SW_EEEEENS5_IJNS4_10UnderscoreES1F_S1F_EEEEENS5_IJNS4_28SM100_TMA_2SM_LOAD_MULTICASTES1I_EEENS5_IJNS4_14ComposedLayoutINS4_7SwizzleILi2ELi4ELi3EEENS4_18smem_ptr_flag_bitsILi4EEENSN_INS5_IJNSA_ILi8EEESH_EEENS5_IJSH_SC_EEEEEEENSN_INS5_IJNS5_IJNS5_IJSP_SC_EEENS5_IJSO_NSA_ILi2EEEEEEEEESC_NS5_IJS1V_SC_EEEEEENS5_IJNS5_IJNS5_IJSU_SY_EEESX_EEESW_NS5_IJS1V_SY_EEEEEEEEEEEvNS4_8identityES1J_S25_vS26_EENS_8epilogue10collective18CollectiveEpilogueINS28_23Sm100TmaWarpSpecializedILi3ELi2ELi32ELb1ELb0EEEJNS5_IJSH_SG_SH_EEENS5_IJNSN_ISH_SC_EENSN_ISO_SC_EEEEENS_10bfloat16_tESM_S2H_SM_NS28_6fusion15FusionCallbacksIS2C_NS2I_17LinearCombinationIS2H_fS2H_fLNS_15FloatRoundStyleE2EEES2D_S2G_JEEENS4_5SM1004TMEM4LOAD26SM100_TMEM_LOAD_32dp32b32xENS4_13SM90_TMA_LOADENS1K_IS1M_NS1N_ILi16EEENSN_INS5_IJS1P_SO_EEENS5_IJSO_SC_EEEEEEENS4_39AutoVectorizingCopyWithAssumedAlignmentILi128EEENS4_14SM90_TMA_STOREES2X_S2Z_S2Z_EEEvvEEEEvNT_6ParamsE)
	.align		4
        /*000c*/ 	.word	index@(__assertfail)
	.align		4
        /*0010*/ 	.word	0x00000000
	.align		4
        /*0014*/ 	.word	0xfffffffe
	.align		4
        /*0018*/ 	.word	0x00000000
	.align		4
        /*001c*/ 	.word	0xfffffffd
	.align		4
        /*0020*/ 	.word	0x00000000
	.align		4
        /*0024*/ 	.word	0xfffffffc


//--------------------- .nv.constant4             --------------------------
	.section	.nv.constant4,"a",@progbits
	.align	8
	.align		8
.nv.constant4:
        /*0000*/ 	.dword	__assertfail
	.align		8
        /*0008*/ 	.dword	__unnamed_1
	.align		8
        /*0010*/ 	.dword	__unnamed_2
	.align		8
        /*0018*/ 	.dword	_ZN40_INTERNAL_9a7836f9_4_k_cu_08db36a1_307604cuda3std3__45__cpo5beginE
	.align		8
        /*0020*/ 	.dword	_ZN40_INTERNAL_9a7836f9_4_k_cu_08db36a1_307604cuda3std3__45__cpo3endE
	.align		8
        /*0028*/ 	.dword	_ZN40_INTERNAL_9a7836f9_4_k_cu_08db36a1_307604cuda3std3__45__cpo6cbeginE
	.align		8
        /*0030*/ 	.dword	_ZN40_INTERNAL_9a7836f9_4_k_cu_08db36a1_307604cuda3std3__45__cpo4cendE
	.align		8
        /*0038*/ 	.dword	_ZN40_INTERNAL_9a7836f9_4_k_cu_08db36a1_307604cuda3std3__442_GLOBAL__N__9a7836f9_4_k_cu_08db36a1_307606ignoreE
	.align		8
        /*0040*/ 	.dword	_ZN40_INTERNAL_9a7836f9_4_k_cu_08db36a1_307604cuda3std3__419piecewise_constructE
	.align		8
        /*0048*/ 	.dword	_ZN40_INTERNAL_9a7836f9_4_k_cu_08db36a1_307604cuda3std3__48in_placeE
	.align		8
        /*0050*/ 	.dword	_ZN40_INTERNAL_9a7836f9_4_k_cu_08db36a1_307604cuda3std6ranges3__45__cpo4swapE
	.align		8
        /*0058*/ 	.dword	_ZN40_INTERNAL_9a7836f9_4_k_cu_08db36a1_307604cuda3std6ranges3__45__cpo9iter_moveE
	.align		8
        /*0060*/ 	.dword	_ZN40_INTERNAL_9a7836f9_4_k_cu_08db36a1_307604cute7productE
	.align		8
        /*0068*/ 	.dword	_ZN40_INTERNAL_9a7836f9_4_k_cu_08db36a1_307604cute1_E
	.align		8
        /*0070*/ 	.dword	$str$25
	.align		8
        /*0078*/ 	.dword	$str$26
	.align		8
        /*0080*/ 	.dword	$str$29
	.align		8
        /*0088*/ 	.dword	$str$30


//--------------------- .text._ZN7cutlass13device_kernelINS_4gemm6kernel13GemmUniversalIN4cute5tupleIJiiiiEEENS1_10collective13CollectiveMmaINS1_46MainloopSm100TmaUmmaWarpSpecializedBlockScaledILi18ELi2ELi2ENS5_IJNS4_1CILi4EEESB_NSA_ILi1EEEEEEEENS5_IJNSA_ILi256EEENSA_ILi64EEENSA_ILi128EEEEEENS5_IJNS_12float_e2m1_tENS_13float_ue8m0_tEEEENS5_IJNS5_IJlSC_lEEENS4_6LayoutINS5_IJNS5_IJNS5_IJNSA_ILi32EEESB_EEEiEEESQ_NS5_IJSC_iEEEEEENS5_IJNS5_IJNS5_IJNSA_ILi16EEESB_EEEiEEENS5_IJNS5_IJNSA_ILi0EEESC_EEENSA_ILi512EEEEEENS5_IJSW_iEEEEEEEEEEESL_S13_NS4_8TiledMMAINS4_8MMA_AtomIJNS4_23SM100_MMA_MXF4_2x1SM_SSISJ_SJ_fSK_Li256ELi64ELi32ELNS4_4UMMA5MajorE0ELS18_0ELNS17_7ScaleInE0ELS19_0EEEEEENSN_INS5_IJSC_SC_SC_EEENS5_IJSW_SW_SW_EEEEENS5_IJNS4_10UnderscoreES1F_S1F_EEEEENS5_IJNS4_28SM100_TMA_2SM_LOAD_MULTICASTES1I_EEENS5_IJNS4_14ComposedLayoutINS4_7SwizzleILi2ELi4ELi3EEENS4_18smem_ptr_flag_bitsILi4EEENSN_INS5_IJNSA_ILi8EEESH_EEENS5_IJSH_SC_EEEEEEENSN_INS5_IJNS5_IJNS5_IJSP_SC_EEENS5_IJSO_NSA_ILi2EEEEEEEEESC_NS5_IJS1V_SC_EEEEEENS5_IJNS5_IJNS5_IJSU_SY_EEESX_EEESW_NS5_IJS1V_SY_EEEEEEEEEEEvNS4_8identityES1J_S25_vS26_EENS_8epilogue10collective18CollectiveEpilogueINS28_23Sm100TmaWarpSpecializedILi3ELi2ELi32ELb1ELb0EEEJNS5_IJSH_SG_SH_EEENS5_IJNSN_ISH_SC_EENSN_ISO_SC_EEEEENS_10bfloat16_tESM_S2H_SM_NS28_6fusion15FusionCallbacksIS2C_NS2I_17LinearCombinationIS2H_fS2H_fLNS_15FloatRoundStyleE2EEES2D_S2G_JEEENS4_5SM1004TMEM4LOAD26SM100_TMEM_LOAD_32dp32b32xENS4_13SM90_TMA_LOADENS1K_IS1M_NS1N_ILi16EEENSN_INS5_IJS1P_SO_EEENS5_IJSO_SC_EEEEEEENS4_39AutoVectorizingCopyWithAssumedAlignmentILi128EEENS4_14SM90_TMA_STOREES2X_S2Z_S2Z_EEEvvEEEEvNT_6ParamsE --------------------------
	.section	.text._ZN7cutlass13device_kernelINS_4gemm6kernel13GemmUniversalIN4cute5tupleIJiiiiEEENS1_10collective13CollectiveMmaINS1_46MainloopSm100TmaUmmaWarpSpecializedBlockScaledILi18ELi2ELi2ENS5_IJNS4_1CILi4EEESB_NSA_ILi1EEEEEEEENS5_IJNSA_ILi256EEENSA_ILi64EEENSA_ILi128EEEEEENS5_IJNS_12float_e2m1_tENS_13float_ue8m0_tEEEENS5_IJNS5_IJlSC_lEEENS4_6LayoutINS5_IJNS5_IJNS5_IJNSA_ILi32EEESB_EEEiEEESQ_NS5_IJSC_iEEEEEENS5_IJNS5_IJNS5_IJNSA_ILi16EEESB_EEEiEEENS5_IJNS5_IJNSA_ILi0EEESC_EEENSA_ILi512EEEEEENS5_IJSW_iEEEEEEEEEEESL_S13_NS4_8TiledMMAINS4_8MMA_AtomIJNS4_23SM100_MMA_MXF4_2x1SM_SSISJ_SJ_fSK_Li256ELi64ELi32ELNS4_4UMMA5MajorE0ELS18_0ELNS17_7ScaleInE0ELS19_0EEEEEENSN_INS5_IJSC_SC_SC_EEENS5_IJSW_SW_SW_EEEEENS5_IJNS4_10UnderscoreES1F_S1F_EEEEENS5_IJNS4_28SM100_TMA_2SM_LOAD_MULTICASTES1I_EEENS5_IJNS4_14ComposedLayoutINS4_7SwizzleILi2ELi4ELi3EEENS4_18smem_ptr_flag_bitsILi4EEENSN_INS5_IJNSA_ILi8EEESH_EEENS5_IJSH_SC_EEEEEEENSN_INS5_IJNS5_IJNS5_IJSP_SC_EEENS5_IJSO_NSA_ILi2EEEEEEEEESC_NS5_IJS1V_SC_EEEEEENS5_IJNS5_IJNS5_IJSU_SY_EEESX_EEESW_NS5_IJS1V_SY_EEEEEEEEEEEvNS4_8identityES1J_S25_vS26_EENS_8epilogue10collective18CollectiveEpilogueINS28_23Sm100TmaWarpSpecializedILi3ELi2ELi32ELb1ELb0EEEJNS5_IJSH_SG_SH_EEENS5_IJNSN_ISH_SC_EENSN_ISO_SC_EEEEENS_10bfloat16_tESM_S2H_SM_NS28_6fusion15FusionCallbacksIS2C_NS2I_17LinearCombinationIS2H_fS2H_fLNS_15FloatRoundStyleE2EEES2D_S2G_JEEENS4_5SM1004TMEM4LOAD26SM100_TMEM_LOAD_32dp32b32xENS4_13SM90_TMA_LOADENS1K_IS1M_NS1N_ILi16EEENSN_INS5_IJS1P_SO_EEENS5_IJSO_SC_EEEEEEENS4_39AutoVectorizingCopyWithAssumedAlignmentILi128EEENS4_14SM90_TMA_STOREES2X_S2Z_S2Z_EEEvvEEEEvNT_6ParamsE,"ax",@progbits
	.align	128
.text._ZN7cutlass13device_kernelINS_4gemm6kernel13GemmUniversalIN4cute5tupleIJiiiiEEENS1_10collective13CollectiveMmaINS1_46MainloopSm100TmaUmmaWarpSpecializedBlockScaledILi18ELi2ELi2ENS5_IJNS4_1CILi4EEESB_NSA_ILi1EEEEEEEENS5_IJNSA_ILi256EEENSA_ILi64EEENSA_ILi128EEEEEENS5_IJNS_12float_e2m1_tENS_13float_ue8m0_tEEEENS5_IJNS5_IJlSC_lEEENS4_6LayoutINS5_IJNS5_IJNS5_IJNSA_ILi32EEESB_EEEiEEESQ_NS5_IJSC_iEEEEEENS5_IJNS5_IJNS5_IJNSA_ILi16EEESB_EEEiEEENS5_IJNS5_IJNSA_ILi0EEESC_EEENSA_ILi512EEEEEENS5_IJSW_iEEEEEEEEEEESL_S13_NS4_8TiledMMAINS4_8MMA_AtomIJNS4_23SM100_MMA_MXF4_2x1SM_SSISJ_SJ_fSK_Li256ELi64ELi32ELNS4_4UMMA5MajorE0ELS18_0ELNS17_7ScaleInE0ELS19_0EEEEEENSN_INS5_IJSC_SC_SC_EEENS5_IJSW_SW_SW_EEEEENS5_IJNS4_10UnderscoreES1F_S1F_EEEEENS5_IJNS4_28SM100_TMA_2SM_LOAD_MULTICASTES1I_EEENS5_IJNS4_14ComposedLayoutINS4_7SwizzleILi2ELi4ELi3EEENS4_18smem_ptr_flag_bitsILi4EEENSN_INS5_IJNSA_ILi8EEESH_EEENS5_IJSH_SC_EEEEEEENSN_INS5_IJNS5_IJNS5_IJSP_SC_EEENS5_IJSO_NSA_ILi2EEEEEEEEESC_NS5_IJS1V_SC_EEEEEENS5_IJNS5_IJNS5_IJSU_SY_EEESX_EEESW_NS5_IJS1V_SY_EEEEEEEEEEEvNS4_8identityES1J_S25_vS26_EENS_8epilogue10collective18CollectiveEpilogueINS28_23Sm100TmaWarpSpecializedILi3ELi2ELi32ELb1ELb0EEEJNS5_IJSH_SG_SH_EEENS5_IJNSN_ISH_SC_EENSN_ISO_SC_EEEEENS_10bfloat16_tESM_S2H_SM_NS28_6fusion15FusionCallbacksIS2C_NS2I_17LinearCombinationIS2H_fS2H_fLNS_15FloatRoundStyleE2EEES2D_S2G_JEEENS4_5SM1004TMEM4LOAD26SM100_TMEM_LOAD_32dp32b32xENS4_13SM90_TMA_LOADENS1K_IS1M_NS1N_ILi16EEENSN_INS5_IJS1P_SO_EEENS5_IJSO_SC_EEEEEEENS4_39AutoVectorizingCopyWithAssumedAlignmentILi128EEENS4_14SM90_TMA_STOREES2X_S2Z_S2Z_EEEvvEEEEvNT_6ParamsE:
        .type           _ZN7cutlass13device_kernelINS_4gemm6kernel13GemmUniversalIN4cute5tupleIJiiiiEEENS1_10collective13CollectiveMmaINS1_46MainloopSm100TmaUmmaWarpSpecializedBlockScaledILi18ELi2ELi2ENS5_IJNS4_1CILi4EEESB_NSA_ILi1EEEEEEEENS5_IJNSA_ILi256EEENSA_ILi64EEENSA_ILi128EEEEEENS5_IJNS_12float_e2m1_tENS_13float_ue8m0_tEEEENS5_IJNS5_IJlSC_lEEENS4_6LayoutINS5_IJNS5_IJNS5_IJNSA_ILi32EEESB_EEEiEEESQ_NS5_IJSC_iEEEEEENS5_IJNS5_IJNS5_IJNSA_ILi16EEESB_EEEiEEENS5_IJNS5_IJNSA_ILi0EEESC_EEENSA_ILi512EEEEEENS5_IJSW_iEEEEEEEEEEESL_S13_NS4_8TiledMMAINS4_8MMA_AtomIJNS4_23SM100_MMA_MXF4_2x1SM_SSISJ_SJ_fSK_Li256ELi64ELi32ELNS4_4UMMA5MajorE0ELS18_0ELNS17_7ScaleInE0ELS19_0EEEEEENSN_INS5_IJSC_SC_SC_EEENS5_IJSW_SW_SW_EEEEENS5_IJNS4_10UnderscoreES1F_S1F_EEEEENS5_IJNS4_28SM100_TMA_2SM_LOAD_MULTICASTES1I_EEENS5_IJNS4_14ComposedLayoutINS4_7SwizzleILi2ELi4ELi3EEENS4_18smem_ptr_flag_bitsILi4EEENSN_INS5_IJNSA_ILi8EEESH_EEENS5_IJSH_SC_EEEEEEENSN_INS5_IJNS5_IJNS5_IJSP_SC_EEENS5_IJSO_NSA_ILi2EEEEEEEEESC_NS5_IJS1V_SC_EEEEEENS5_IJNS5_IJNS5_IJSU_SY_EEESX_EEESW_NS5_IJS1V_SY_EEEEEEEEEEEvNS4_8identityES1J_S25_vS26_EENS_8epilogue10collective18CollectiveEpilogueINS28_23Sm100TmaWarpSpecializedILi3ELi2ELi32ELb1ELb0EEEJNS5_IJSH_SG_SH_EEENS5_IJNSN_ISH_SC_EENSN_ISO_SC_EEEEENS_10bfloat16_tESM_S2H_SM_NS28_6fusion15FusionCallbacksIS2C_NS2I_17LinearCombinationIS2H_fS2H_fLNS_15FloatRoundStyleE2EEES2D_S2G_JEEENS4_5SM1004TMEM4LOAD26SM100_TMEM_LOAD_32dp32b32xENS4_13SM90_TMA_LOADENS1K_IS1M_NS1N_ILi16EEENSN_INS5_IJS1P_SO_EEENS5_IJSO_SC_EEEEEEENS4_39AutoVectorizingCopyWithAssumedAlignmentILi128EEENS4_14SM90_TMA_STOREES2X_S2Z_S2Z_EEEvvEEEEvNT_6ParamsE,@function
        .size           _ZN7cutlass13device_kernelINS_4gemm6kernel13GemmUniversalIN4cute5tupleIJiiiiEEENS1_10collective13CollectiveMmaINS1_46MainloopSm100TmaUmmaWarpSpecializedBlockScaledILi18ELi2ELi2ENS5_IJNS4_1CILi4EEESB_NSA_ILi1EEEEEEEENS5_IJNSA_ILi256EEENSA_ILi64EEENSA_ILi128EEEEEENS5_IJNS_12float_e2m1_tENS_13float_ue8m0_tEEEENS5_IJNS5_IJlSC_lEEENS4_6LayoutINS5_IJNS5_IJNS5_IJNSA_ILi32EEESB_EEEiEEESQ_NS5_IJSC_iEEEEEENS5_IJNS5_IJNS5_IJNSA_ILi16EEESB_EEEiEEENS5_IJNS5_IJNSA_ILi0EEESC_EEENSA_ILi512EEEEEENS5_IJSW_iEEEEEEEEEEESL_S13_NS4_8TiledMMAINS4_8MMA_AtomIJNS4_23SM100_MMA_MXF4_2x1SM_SSISJ_SJ_fSK_Li256ELi64ELi32ELNS4_4UMMA5MajorE0ELS18_0ELNS17_7ScaleInE0ELS19_0EEEEEENSN_INS5_IJSC_SC_SC_EEENS5_IJSW_SW_SW_EEEEENS5_IJNS4_10UnderscoreES1F_S1F_EEEEENS5_IJNS4_28SM100_TMA_2SM_LOAD_MULTICASTES1I_EEENS5_IJNS4_14ComposedLayoutINS4_7SwizzleILi2ELi4ELi3EEENS4_18smem_ptr_flag_bitsILi4EEENSN_INS5_IJNSA_ILi8EEESH_EEENS5_IJSH_SC_EEEEEEENSN_INS5_IJNS5_IJNS5_IJSP_SC_EEENS5_IJSO_NSA_ILi2EEEEEEEEESC_NS5_IJS1V_SC_EEEEEENS5_IJNS5_IJNS5_IJSU_SY_EEESX_EEESW_NS5_IJS1V_SY_EEEEEEEEEEEvNS4_8identityES1J_S25_vS26_EENS_8epilogue10collective18CollectiveEpilogueINS28_23Sm100TmaWarpSpecializedILi3ELi2ELi32ELb1ELb0EEEJNS5_IJSH_SG_SH_EEENS5_IJNSN_ISH_SC_EENSN_ISO_SC_EEEEENS_10bfloat16_tESM_S2H_SM_NS28_6fusion15FusionCallbacksIS2C_NS2I_17LinearCombinationIS2H_fS2H_fLNS_15FloatRoundStyleE2EEES2D_S2G_JEEENS4_5SM1004TMEM4LOAD26SM100_TMEM_LOAD_32dp32b32xENS4_13SM90_TMA_LOADENS1K_IS1M_NS1N_ILi16EEENSN_INS5_IJS1P_SO_EEENS5_IJSO_SC_EEEEEEENS4_39AutoVectorizingCopyWithAssumedAlignmentILi128EEENS4_14SM90_TMA_STOREES2X_S2Z_S2Z_EEEvvEEEEvNT_6ParamsE,(.L_x_218 - _ZN7cutlass13device_kernelINS_4gemm6kernel13GemmUniversalIN4cute5tupleIJiiiiEEENS1_10collective13CollectiveMmaINS1_46MainloopSm100TmaUmmaWarpSpecializedBlockScaledILi18ELi2ELi2ENS5_IJNS4_1CILi4EEESB_NSA_ILi1EEEEEEEENS5_IJNSA_ILi256EEENSA_ILi64EEENSA_ILi128EEEEEENS5_IJNS_12float_e2m1_tENS_13float_ue8m0_tEEEENS5_IJNS5_IJlSC_lEEENS4_6LayoutINS5_IJNS5_IJNS5_IJNSA_ILi32EEESB_EEEiEEESQ_NS5_IJSC_iEEEEEENS5_IJNS5_IJNS5_IJNSA_ILi16EEESB_EEEiEEENS5_IJNS5_IJNSA_ILi0EEESC_EEENSA_ILi512EEEEEENS5_IJSW_iEEEEEEEEEEESL_S13_NS4_8TiledMMAINS4_8MMA_AtomIJNS4_23SM100_MMA_MXF4_2x1SM_SSISJ_SJ_fSK_Li256ELi64ELi32ELNS4_4UMMA5MajorE0ELS18_0ELNS17_7ScaleInE0ELS19_0EEEEEENSN_INS5_IJSC_SC_SC_EEENS5_IJSW_SW_SW_EEEEENS5_IJNS4_10UnderscoreES1F_S1F_EEEEENS5_IJNS4_28SM100_TMA_2SM_LOAD_MULTICASTES1I_EEENS5_IJNS4_14ComposedLayoutINS4_7SwizzleILi2ELi4ELi3EEENS4_18smem_ptr_flag_bitsILi4EEENSN_INS5_IJNSA_ILi8EEESH_EEENS5_IJSH_SC_EEEEEEENSN_INS5_IJNS5_IJNS5_IJSP_SC_EEENS5_IJSO_NSA_ILi2EEEEEEEEESC_NS5_IJS1V_SC_EEEEEENS5_IJNS5_IJNS5_IJSU_SY_EEESX_EEESW_NS5_IJS1V_SY_EEEEEEEEEEEvNS4_8identityES1J_S25_vS26_EENS_8epilogue10collective18CollectiveEpilogueINS28_23Sm100TmaWarpSpecializedILi3ELi2ELi32ELb1ELb0EEEJNS5_IJSH_SG_SH_EEENS5_IJNSN_ISH_SC_EENSN_ISO_SC_EEEEENS_10bfloat16_tESM_S2H_SM_NS28_6fusion15FusionCallbacksIS2C_NS2I_17LinearCombinationIS2H_fS2H_fLNS_15FloatRoundStyleE2EEES2D_S2G_JEEENS4_5SM1004TMEM4LOAD26SM100_TMEM_LOAD_32dp32b32xENS4_13SM90_TMA_LOADENS1K_IS1M_NS1N_ILi16EEENSN_INS5_IJS1P_SO_EEENS5_IJSO_SC_EEEEEEENS4_39AutoVectorizingCopyWithAssumedAlignmentILi128EEENS4_14SM90_TMA_STOREES2X_S2Z_S2Z_EEEvvEEEEvNT_6ParamsE)
        .other          _ZN7cutlass13device_kernelINS_4gemm6kernel13GemmUniversalIN4cute5tupleIJiiiiEEENS1_10collective13CollectiveMmaINS1_46MainloopSm100TmaUmmaWarpSpecializedBlockScaledILi18ELi2ELi2ENS5_IJNS4_1CILi4EEESB_NSA_ILi1EEEEEEEENS5_IJNSA_ILi256EEENSA_ILi64EEENSA_ILi128EEEEEENS5_IJNS_12float_e2m1_tENS_13float_ue8m0_tEEEENS5_IJNS5_IJlSC_lEEENS4_6LayoutINS5_IJNS5_IJNS5_IJNSA_ILi32EEESB_EEEiEEESQ_NS5_IJSC_iEEEEEENS5_IJNS5_IJNS5_IJNSA_ILi16EEESB_EEEiEEENS5_IJNS5_IJNSA_ILi0EEESC_EEENSA_ILi512EEEEEENS5_IJSW_iEEEEEEEEEEESL_S13_NS4_8TiledMMAINS4_8MMA_AtomIJNS4_23SM100_MMA_MXF4_2x1SM_SSISJ_SJ_fSK_Li256ELi64ELi32ELNS4_4UMMA5MajorE0ELS18_0ELNS17_7ScaleInE0ELS19_0EEEEEENSN_INS5_IJSC_SC_SC_EEENS5_IJSW_SW_SW_EEEEENS5_IJNS4_10UnderscoreES1F_S1F_EEEEENS5_IJNS4_28SM100_TMA_2SM_LOAD_MULTICASTES1I_EEENS5_IJNS4_14ComposedLayoutINS4_7SwizzleILi2ELi4ELi3EEENS4_18smem_ptr_flag_bitsILi4EEENSN_INS5_IJNSA_ILi8EEESH_EEENS5_IJSH_SC_EEEEEEENSN_INS5_IJNS5_IJNS5_IJSP_SC_EEENS5_IJSO_NSA_ILi2EEEEEEEEESC_NS5_IJS1V_SC_EEEEEENS5_IJNS5_IJNS5_IJSU_SY_EEESX_EEESW_NS5_IJS1V_SY_EEEEEEEEEEEvNS4_8identityES1J_S25_vS26_EENS_8epilogue10collective18CollectiveEpilogueINS28_23Sm100TmaWarpSpecializedILi3ELi2ELi32ELb1ELb0EEEJNS5_IJSH_SG_SH_EEENS5_IJNSN_ISH_SC_EENSN_ISO_SC_EEEEENS_10bfloat16_tESM_S2H_SM_NS28_6fusion15FusionCallbacksIS2C_NS2I_17LinearCombinationIS2H_fS2H_fLNS_15FloatRoundStyleE2EEES2D_S2G_JEEENS4_5SM1004TMEM4LOAD26SM100_TMEM_LOAD_32dp32b32xENS4_13SM90_TMA_LOADENS1K_IS1M_NS1N_ILi16EEENSN_INS5_IJS1P_SO_EEENS5_IJSO_SC_EEEEEEENS4_39AutoVectorizingCopyWithAssumedAlignmentILi128EEENS4_14SM90_TMA_STOREES2X_S2Z_S2Z_EEEvvEEEEvNT_6ParamsE,@"STO_CUDA_ENTRY STV_DEFAULT"
_ZN7cutlass13device_kernelINS_4gemm6kernel13GemmUniversalIN4cute5tupleIJiiiiEEENS1_10collective13CollectiveMmaINS1_46MainloopSm100TmaUmmaWarpSpecializedBlockScaledILi18ELi2ELi2ENS5_IJNS4_1CILi4EEESB_NSA_ILi1EEEEEEEENS5_IJNSA_ILi256EEENSA_ILi64EEENSA_ILi128EEEEEENS5_IJNS_12float_e2m1_tENS_13float_ue8m0_tEEEENS5_IJNS5_IJlSC_lEEENS4_6LayoutINS5_IJNS5_IJNS5_IJNSA_ILi32EEESB_EEEiEEESQ_NS5_IJSC_iEEEEEENS5_IJNS5_IJNS5_IJNSA_ILi16EEESB_EEEiEEENS5_IJNS5_IJNSA_ILi0EEESC_EEENSA_ILi512EEEEEENS5_IJSW_iEEEEEEEEEEESL_S13_NS4_8TiledMMAINS4_8MMA_AtomIJNS4_23SM100_MMA_MXF4_2x1SM_SSISJ_SJ_fSK_Li256ELi64ELi32ELNS4_4UMMA5MajorE0ELS18_0ELNS17_7ScaleInE0ELS19_0EEEEEENSN_INS5_IJSC_SC_SC_EEENS5_IJSW_SW_SW_EEEEENS5_IJNS4_10UnderscoreES1F_S1F_EEEEENS5_IJNS4_28SM100_TMA_2SM_LOAD_MULTICASTES1I_EEENS5_IJNS4_14ComposedLayoutINS4_7SwizzleILi2ELi4ELi3EEENS4_18smem_ptr_flag_bitsILi4EEENSN_INS5_IJNSA_ILi8EEESH_EEENS5_IJSH_SC_EEEEEEENSN_INS5_IJNS5_IJNS5_IJSP_SC_EEENS5_IJSO_NSA_ILi2EEEEEEEEESC_NS5_IJS1V_SC_EEEEEENS5_IJNS5_IJNS5_IJSU_SY_EEESX_EEESW_NS5_IJS1V_SY_EEEEEEEEEEEvNS4_8identityES1J_S25_vS26_EENS_8epilogue10collective18CollectiveEpilogueINS28_23Sm100TmaWarpSpecializedILi3ELi2ELi32ELb1ELb0EEEJNS5_IJSH_SG_SH_EEENS5_IJNSN_ISH_SC_EENSN_ISO_SC_EEEEENS_10bfloat16_tESM_S2H_SM_NS28_6fusion15FusionCallbacksIS2C_NS2I_17LinearCombinationIS2H_fS2H_fLNS_15FloatRoundStyleE2EEES2D_S2G_JEEENS4_5SM1004TMEM4LOAD26SM100_TMEM_LOAD_32dp32b32xENS4_13SM90_TMA_LOADENS1K_IS1M_NS1N_ILi16EEENSN_INS5_IJS1P_SO_EEENS5_IJSO_SC_EEEEEEENS4_39AutoVectorizingCopyWithAssumedAlignmentILi128EEENS4_14SM90_TMA_STOREES2X_S2Z_S2Z_EEEvvEEEEvNT_6ParamsE:
[----:B------:R-:W1:Y:S01]  /*0000*/  LDC R1, c[0x0][0x37c] ;  /* 0x0000df00ff017b82 */ /* 0x000e620000000800 */
[----:B------:R-:W2:Y:S01]  /*0010*/  S2R R95, SR_TID.X ;  /* 0x00000000005f7919 */ /* 0x000ea20000002100 */
[----:B------:R-:W3:Y:S06]  /*0020*/  LDCU.64 UR12, c[0x0][0xc90] ;  /* 0x00019200ff0c77ac */ /* 0x000eec0008000a00 */
[----:B------:R-:W4:Y:S01]  /*0030*/  S2UR UR58, SR_CgaCtaId ;  /* 0x00000000003a79c3 */ /* 0x000f220000008800 */
[----:B------:R-:W-:Y:S02]  /*0040*/  PRMT R88, RZ, 0x7610, R88 ;  /* 0x00007610ff587816 */ /* 0x000fe40000000058 */
[----:B------:R-:W-:-:S02]  /*0050*/  ELECT P0, URZ, PT ;  /* 0x0000000000ff782f */ /* 0x000fc40003800000 */
[----:B---3--:R-:W-:-:S04]  /*0060*/  ISETP.NE.U32.AND P1, PT, RZ, UR12, PT ;  /* 0x0000000cff007c0c */ /* 0x008fc8000bf25070 */
[----:B------:R-:W-:Y:S01]  /*0070*/  ISETP.NE.AND.EX P2, PT, RZ, UR13, PT, P1 ;  /* 0x0000000dff007c0c */ /* 0x000fe2000bf45310 */
[----:B----4-:R-:W-:Y:S02]  /*0080*/  ULOP3.LUT UR54, UR58, 0x1, URZ, 0xc0, !UPT ;  /* 0x000000013a367892 */ /* 0x010fe4000f8ec0ff */
[----:B------:R-:W-:Y:S01]  /*0090*/  ULOP3.LUT UR53, UR58, 0x1, URZ, 0x3c, !UPT ;  /* 0x000000013a357892 */ /* 0x000fe2000f8e3cff */
[----:B--2---:R-:W-:-:S05]  /*00a0*/  SHF.R.U32.HI R89, RZ, 0x5, R95 ;  /* 0x00000005ff597819 */ /* 0x004fca000001165f */
[----:B------:R-:W2:Y:S02]  /*00b0*/  SHFL.IDX PT, R0, R89, RZ, 0x1f ;  /* 0x00001fff59007589 */ /* 0x000ea400000e0000 */
[----:B--2---:R-:W-:Y:S02]  /*00c0*/  R2UR UR24, R0 ;  /* 0x00000000001872ca */ /* 0x004fe400000e0000 */
[----:B-1----:R-:W-:Y:S05]  /*00d0*/  @P2 BRA `(.L_x_0) ;  /* 0x0000000000302947 */ /* 0x002fea0003800000 */
[----:B------:R-:W1:Y:S02]  /*00e0*/  LDCU.64 UR4, c[0x0][0xc88] ;  /* 0x00019100ff0477ac */ /* 0x000e640008000a00 */
[----:B-1----:R-:W-:-:S04]  /*00f0*/  UISETP.NE.U32.AND UP0, UPT, UR4, URZ, UPT ;  /* 0x000000ff0400728c */ /* 0x002fc8000bf05070 */
[----:B------:R-:W-:-:S09]  /*0100*/  UISETP.NE.AND.EX UP0, UPT, UR5, URZ, UPT, UP0 ;  /* 0x000000ff0500728c */ /* 0x000fd2000bf05300 */
[----:B------:R-:W-:Y:S05]  /*0110*/  BRA.U !UP0, `(.L_x_1) ;  /* 0x0000000108147547 */ /* 0x000fea000b800000 */
[----:B------:R-:W1:Y:S01]  /*0120*/  LDC.64 R2, c[0x0][0xc88] ;  /* 0x00032200ff027b82 */ /* 0x000e620000000a00 */
[----:B------:R-:W1:Y:S02]  /*0130*/  LDCU.64 UR4, c[0x0][0x358] ;  /* 0x00006b00ff0477ac */ /* 0x000e640008000a00 */
[----:B-1----:R1:W5:Y:S01]  /*0140*/  LDG.E R41, desc[UR4][R2.64] ;  /* 0x0000000402297981 */ /* 0x002362000c1e1900 */
[----:B------:R-:W-:Y:S01]  /*0150*/  HFMA2 R88, -RZ, RZ, 0, 5.9604644775390625e-08 ;  /* 0x00000001ff587431 */ /* 0x000fe200000001ff */
[----:B------:R-:W-:Y:S05]  /*0160*/  BRA `(.L_x_0) ;  /* 0x00000000000c7947 */ /* 0x000fea0003800000 */
.L_x_1:
[----:B------:R-:W1:Y:S01]  /*0170*/  LDCU UR4, c[0x0][0xc80] ;  /* 0x00019000ff0477ac */ /* 0x000e620008000800 */
[----:B------:R-:W-:Y:S01]  /*0180*/  HFMA2 R88, -RZ, RZ, 0, 5.9604644775390625e-08 ;  /* 0x00000001ff587431 */ /* 0x000fe200000001ff */
[----:B-1----:R-:W-:-:S07]  /*0190*/  MOV R41, UR4 ;  /* 0x0000000400297c02 */ /* 0x002fce0008000f00 */
.L_x_0:
[----:B------:R-:W2:Y:S02]  /*01a0*/  LDCU.64 UR4, c[0x0][0xcb0] ;  /* 0x00019600ff0477ac */ /* 0x000ea40008000a00 */
[----:B--2---:R-:W-:-:S04]  /*01b0*/  UISETP.NE.U32.AND UP0, UPT, UR4, URZ, UPT ;  /* 0x000000ff0400728c */ /* 0x004fc8000bf05070 */
[----:B------:R-:W-:-:S09]  /*01c0*/  UISETP.NE.AND.EX UP0, UPT, UR5, URZ, UPT, UP0 ;  /* 0x000000ff0500728c */ /* 0x000fd2000bf05300 */
[----:B------:R-:W-:Y:S05]  /*01d0*/  BRA.U UP0, `(.L_x_2) ;  /* 0x0000000100287547 */ /* 0x000fea000b800000 */
[----:B------:R-:W2:Y:S02]  /*01e0*/  LDCU.64 UR4, c[0x0][0xca8] ;  /* 0x00019500ff0477ac */ /* 0x000ea40008000a00 */
[----:B--2---:R-:W-:-:S04]  /*01f0*/  UISETP.NE.U32.AND UP0, UPT, UR4, URZ, UPT ;  /* 0x000000ff0400728c */ /* 0x004fc8000bf05070 */
[----:B------:R-:W-:-:S09]  /*0200*/  UISETP.NE.AND.EX UP0, UPT, UR5, URZ, UPT, UP0 ;  /* 0x000000ff0500728c */ /* 0x000fd2000bf05300 */
[----:B------:R-:W-:Y:S05]  /*0210*/  BRA.U !UP0, `(.L_x_3) ;  /* 0x0000000108107547 */ /* 0x000fea000b800000 */
[----:B------:R-:W2:Y:S01]  /*0220*/  LDC.64 R38, c[0x0][0xca8] ;  /* 0x00032a00ff267b82 */ /* 0x000ea20000000a00 */
[----:B------:R-:W2:Y:S02]  /*0230*/  LDCU.64 UR4, c[0x0][0x358] ;  /* 0x00006b00ff0477ac */ /* 0x000ea40008000a00 */
[----:B--2---:R2:W5:Y:S01]  /*0240*/  LDG.E R38, desc[UR4][R38.64] ;  /* 0x0000000426267981 */ /* 0x004562000c1e1900 */
[----:B------:R-:W-:Y:S05]  /*0250*/  BRA `(.L_x_2) ;  /* 0x0000000000087947 */ /* 0x000fea0003800000 */
.L_x_3:
[----:B------:R-:W2:Y:S02]  /*0260*/  LDCU UR4, c[0x0][0xca0] ;  /* 0x00019400ff0477ac */ /* 0x000ea40008000800 */
[----:B--2---:R-:W-:Y:S02]  /*0270*/  MOV R38, UR4 ;  /* 0x0000000400267c02 */ /* 0x004fe40008000f00 */
.L_x_2:
[----:B------:R-:W-:Y:S01]  /*0280*/  IMAD.U32 R0, RZ, RZ, UR24 ;  /* 0x00000018ff007e24 */ /* 0x000fe2000f8e00ff */
[----:B------:R-:W-:Y:S04]  /*0290*/  BSSY.RECONVERGENT B0, `(.L_x_4) ;  /* 0x0000012000007945 */ /* 0x000fe80003800200 */
[C---:B------:R-:W-:Y:S02]  /*02a0*/  ISETP.NE.OR P3, PT, R0.reuse, 0x1, !P0 ;  /* 0x000000010000780c */ /* 0x040fe40004765670 */
[----:B------:R-:W-:-:S11]  /*02b0*/  ISETP.NE.OR P2, PT, R0, 0x3, !P0 ;  /* 0x000000030000780c */ /* 0x000fd60004745670 */
[----:B------:R-:W-:Y:S05]  /*02c0*/  @P3 BRA `(.L_x_5) ;  /* 0x0000000000383947 */ /* 0x000fea0003800000 */
[----:B------:R-:W3:Y:S02]  /*02d0*/  LDCU.64 UR4, c[0x0][0x348] ;  /* 0x00006900ff0477ac */ /* 0x000ee40008000a00 */
[----:B---3--:R-:W-:Y:S02]  /*02e0*/  UIADD3 UR10, UP3, UPT, UR4, 0x80, URZ ;  /* 0x00000080040a7890 */ /* 0x008fe4000ff7e0ff */
[----:B------:R-:W-:Y:S02]  /*02f0*/  UIADD3 UR8, UP2, UPT, UR4, 0x180, URZ ;  /* 0x0000018004087890 */ /* 0x000fe4000ff5e0ff */
[----:B------:R-:W-:Y:S02]  /*0300*/  UIADD3 UR6, UP1, UPT, UR4, 0x280, URZ ;  /* 0x0000028004067890 */ /* 0x000fe4000ff3e0ff */
[----:B------:R-:W-:Y:S02]  /*0310*/  UIADD3 UR4, UP0, UPT, UR4, 0x380, URZ ;  /* 0x0000038004047890 */ /* 0x000fe4000ff1e0ff */
[----:B------:R-:W-:-:S02]  /*0320*/  UIADD3.X UR11, UPT, UPT, URZ, UR5, URZ, UP3, !UPT ;  /* 0x00000005ff0b7290 */ /* 0x000fc40009ffe4ff */
[----:B------:R-:W-:Y:S02]  /*0330*/  UIADD3.X UR9, UPT, UPT, URZ, UR5, URZ, UP2, !UPT ;  /* 0x00000005ff097290 */ /* 0x000fe400097fe4ff */
[----:B------:R-:W-:Y:S02]  /*0340*/  UIADD3.X UR7, UPT, UPT, URZ, UR5, URZ, UP1, !UPT ;  /* 0x00000005ff077290 */ /* 0x000fe40008ffe4ff */
[----:B------:R-:W-:-:S03]  /*0350*/  UIADD3.X UR5, UPT, UPT, URZ, UR5, URZ, UP0, !UPT ;  /* 0x00000005ff057290 */ /* 0x000fc600087fe4ff */
[----:B------:R3:W-:Y:S02]  /*0360*/  UTMACCTL.PF [UR10] ;  /* 0x000000000a0079b9 */ /* 0x0007e40008040000 */
[----:B------:R3:W-:Y:S02]  /*0370*/  UTMACCTL.PF [UR8] ;  /* 0x00000000080079b9 */ /* 0x0007e40008040000 */
[----:B------:R3:W-:Y:S02]  /*0380*/  UTMACCTL.PF [UR6] ;  /* 0x00000000060079b9 */ /* 0x0007e40008040000 */
[----:B------:R3:W-:Y:S02]  /*0390*/  UTMACCTL.PF [UR4] ;  /* 0x00000000040079b9 */ /* 0x0007e40008040000 */
[----:B---3--:R-:W-:Y:S01]  /*03a0*/  NOP ;  /* 0x0000000000007918 */ /* 0x008fe20000000000 */
.L_x_5:
[----:B------:R-:W-:Y:S05]  /*03b0*/  BSYNC.RECONVERGENT B0 ;  /* 0x0000000000007941 */ /* 0x000fea0003800200 */
.L_x_4:
[----:B------:R-:W-:Y:S04]  /*03c0*/  BSSY.RECONVERGENT B0, `(.L_x_6) ;  /* 0x000000a000007945 */ /* 0x000fe80003800200 */
[----:B------:R-:W-:Y:S05]  /*03d0*/  @P2 BRA `(.L_x_7) ;  /* 0x0000000000202947 */ /* 0x000fea0003800000 */
[----:B------:R-:W3:Y:S02]  /*03e0*/  LDCU.64 UR4, c[0x0][0x348] ;  /* 0x00006900ff0477ac */ /* 0x000ee40008000a00 */
[----:B---3--:R-:W-:Y:S02]  /*03f0*/  UIADD3 UR6, UP1, UPT, UR4, 0x980, URZ ;  /* 0x0000098004067890 */ /* 0x008fe4000ff3e0ff */
[----:B------:R-:W-:Y:S02]  /*0400*/  UIADD3 UR4, UP0, UPT, UR4, 0xa80, URZ ;  /* 0x00000a8004047890 */ /* 0x000fe4000ff1e0ff */
[----:B------:R-:W-:Y:S02]  /*0410*/  UIADD3.X UR7, UPT, UPT, URZ, UR5, URZ, UP1, !UPT ;  /* 0x00000005ff077290 */ /* 0x000fe40008ffe4ff */
[----:B------:R-:W-:-:S07]  /*0420*/  UIADD3.X UR5, UPT, UPT, URZ, UR5, URZ, UP0, !UPT ;  /* 0x00000005ff057290 */ /* 0x000fce00087fe4ff */
[----:B------:R3:W-:Y:S02]  /*0430*/  UTMACCTL.PF [UR6] ;  /* 0x00000000060079b9 */ /* 0x0007e40008040000 */
[----:B------:R3:W-:Y:S02]  /*0440*/  UTMACCTL.PF [UR4] ;  /* 0x00000000040079b9 */ /* 0x0007e40008040000 */
[----:B---3--:R-:W-:Y:S01]  /*0450*/  NOP ;  /* 0x0000000000007918 */ /* 0x008fe20000000000 */
.L_x_7:
[----:B------:R-:W-:Y:S05]  /*0460*/  BSYNC.RECONVERGENT B0 ;  /* 0x0000000000007941 */ /* 0x000fea0003800200 */
.L_x_6:
[----:B------:R-:W3:Y:S01]  /*0470*/  LDCU.64 UR4, c[0x0][0xc88] ;  /* 0x00019100ff0477ac */ /* 0x000ee20008000a00 */
[----:B------:R-:W-:Y:S01]  /*0480*/  ISETP.NE.AND.EX P1, PT, RZ, UR13, PT, P1 ;  /* 0x0000000dff007c0c */ /* 0x000fe2000bf25310 */
[----:B------:R-:W-:Y:S01]  /*0490*/  UPLOP3.LUT UP3, UPT, UPT, UPT, UPT, 0x80, 0x8 ;  /* 0x000000000008789c */ /* 0x000fe20003f6f070 */
[----:B---3--:R-:W-:-:S04]  /*04a0*/  ISETP.NE.U32.AND P2, PT, RZ, UR4, PT ;  /* 0x00000004ff007c0c */ /* 0x008fc8000bf45070 */
[----:B------:R-:W-:-:S13]  /*04b0*/  ISETP.NE.AND.EX P2, PT, RZ, UR5, PT, P2 ;  /* 0x00000005ff007c0c */ /* 0x000fda000bf45320 */
[----:B------:R-:W-:Y:S05]  /*04c0*/  @P2 BRA P1, `(.L_x_8) ;  /* 0x0000000000282947 */ /* 0x000fea0000800000 */
[----:B------:R-:W-:Y:S01]  /*04d0*/  UISETP.NE.U32.AND UP0, UPT, UR12, URZ, UPT ;  /* 0x000000ff0c00728c */ /* 0x000fe2000bf05070 */
[----:B-----5:R-:W-:Y:S01]  /*04e0*/  FSETP.NEU.AND P1, PT, R41, RZ, PT ;  /* 0x000000ff2900720b */ /* 0x020fe20003f2d000 */
[----:B------:R-:W-:Y:S02]  /*04f0*/  UISETP.NE.U32.AND UP2, UPT, UR4, URZ, UPT ;  /* 0x000000ff0400728c */ /* 0x000fe4000bf45070 */
[----:B------:R-:W-:Y:S02]  /*0500*/  UISETP.NE.AND.EX UP1, UPT, UR13, URZ, UPT, UP0 ;  /* 0x000000ff0d00728c */ /* 0x000fe4000bf25300 */
[----:B------:R-:W-:-:S04]  /*0510*/  UISETP.NE.AND.EX UP0, UPT, UR5, URZ, UPT, UP2 ;  /* 0x000000ff0500728c */ /* 0x000fc8000bf05320 */
[----:B------:R-:W-:-:S04]  /*0520*/  USEL UR4, URZ, 0xffffffff, UP0 ;  /* 0xffffffffff047887 */ /* 0x000fc80008000000 */
[----:B------:R-:W-:Y:S01]  /*0530*/  VOTEU.ANY UP0, P1 ;  /* 0x0000000000ff7886 */ /* 0x000fe20000800100 */
[----:B------:R-:W-:-:S04]  /*0540*/  @!UP1 USEL UR4, URZ, 0xffffffff, UP0 ;  /* 0xffffffffff049887 */ /* 0x000fc80008000000 */
[----:B------:R-:W-:-:S04]  /*0550*/  ULOP3.LUT UR4, UR4, 0x1, URZ, 0xc0, !UPT ;  /* 0x0000000104047892 */ /* 0x000fc8000f8ec0ff */
[----:B------:R-:W-:-:S11]  /*0560*/  UISETP.NE.U32.AND UP3, UPT, UR4, 0x1, UPT ;  /* 0x000000010400788c */ /* 0x000fd6000bf65070 */
.L_x_8:
[----:B------:R-:W3:Y:S01]  /*0570*/  SHFL.IDX PT, R0, R89, RZ, 0x1f ;  /* 0x00001fff59007589 */ /* 0x000ee200000e0000 */
[----:B------:R-:W-:-:S04]  /*0580*/  UISETP.NE.AND UP0, UPT, UR24, 0x2, UPT ;  /* 0x000000021800788c */ /* 0x000fc8000bf05270 */
[----:B------:R-:W-:Y:S02]  /*0590*/  UISETP.EQ.AND UP1, UPT, UR54, URZ, !UP0 ;  /* 0x000000ff3600728c */ /* 0x000fe4000c722270 */
[----:B------:R-:W-:-:S04]  /*05a0*/  USEL UR51, URZ, 0x1, UP0 ;  /* 0x00000001ff337887 */ /* 0x000fc80008000000 */
[----:B------:R-:W-:Y:S02]  /*05b0*/  PLOP3.LUT P4, PT, P0, PT, UP1, 0x80, 0x8 ;  /* 0x000000000008781c */ /* 0x000fe4000078f018 */
[----:B---3--:R-:W-:-:S13]  /*05c0*/  ISETP.NE.AND P1, PT, R0, RZ, PT ;  /* 0x000000ff0000720c */ /* 0x008fda0003f25270 */
[----:B------:R-:W-:Y:S05]  /*05d0*/  @P1 BRA `(.L_x_9) ;  /* 0x0000000000d01947 */ /* 0x000fea0003800000 */
[----:B------:R-:W-:Y:S01]  /*05e0*/  ELECT P1, URZ, PT ;  /* 0x0000000000ff782f */ /* 0x000fe20003820000 */
[----:B------:R-:W-:-:S12]  /*05f0*/  BSSY.RECONVERGENT B0, `(.L_x_9) ;  /* 0x0000032000007945 */ /* 0x000fd80003800200 */
[----:B------:R-:W-:Y:S05]  /*0600*/  @!P1 BRA `(.L_x_10) ;  /* 0x0000000000c09947 */ /* 0x000fea0003800000 */
[----:B------:R-:W-:Y:S01]  /*0610*/  UMOV UR4, 0x400 ;  /* 0x0000040000047882 */ /* 0x000fe20000000000 */
[----:B------:R-:W-:Y:S01]  /*0620*/  UMOV UR8, 0x1 ;  /* 0x0000000100087882 */ /* 0x000fe20000000000 */
[----:B------:R-:W-:Y:S01]  /*0630*/  UMOV UR6, 0x5 ;  /* 0x0000000500067882 */ /* 0x000fe20000000000 */
[----:B------:R-:W-:Y:S02]  /*0640*/  ULEA UR4, UR58, UR4, 0x18 ;  /* 0x000000043a047291 */ /* 0x000fe4000f8ec0ff */
[----:B------:R-:W-:-:S04]  /*0650*/  UIADD3 UR8, UPT, UPT, -UR8, 0x100000, URZ ;  /* 0x0010000008087890 */ /* 0x000fc8000fffe1ff */
[----:B------:R-:W-:Y:S02]  /*0660*/  USHF.L.U32 UR9, UR8, 0xb, URZ ;  /* 0x0000000b08097899 */ /* 0x000fe400080006ff */
[----:B------:R-:W-:Y:S02]  /*0670*/  USHF.L.U32 UR8, UR8, 0x1, URZ ;  /* 0x0000000108087899 */ /* 0x000fe400080006ff */
[----:B------:R-:W-:-:S04]  /*0680*/  UIADD3 UR6, UPT, UPT, -UR6, 0x100000, URZ ;  /* 0x0010000006067890 */ /* 0x000fc8000fffe1ff */
[----:B------:R-:W-:Y:S02]  /*0690*/  USHF.L.U32 UR7, UR6, 0xb, URZ ;  /* 0x0000000b06077899 */ /* 0x000fe400080006ff */
[----:B------:R-:W-:Y:S01]  /*06a0*/  USHF.L.U32 UR6, UR6, 0x1, URZ ;  /* 0x0000000106067899 */ /* 0x000fe200080006ff */
[----:B------:R-:W3:Y:S03]  /*06b0*/  FENCE.VIEW.ASYNC.S ;  /* 0x00000000000073c6 */ /* 0x000ee60000000000 */
[----:B---3--:R3:W4:Y:S08]  /*06c0*/  SYNCS.EXCH.64 URZ, [UR4], UR8 ;  /* 0x0000000804ff75b2 */ /* 0x0087300008000100 */
[----:B------:R3:W1:Y:S01]  /*06d0*/  SYNCS.EXCH.64 URZ, [UR4+0x90], UR6 ;  /* 0x0000900604ff75b2 */ /* 0x0006620008000100 */
        /* <DEDUP_REMOVED lines=33> */
[----:B------:R3:W1:Y:S02]  /*08f0*/  SYNCS.EXCH.64 URZ, [UR4+0x118], UR6 ;  /* 0x0001180604ff75b2 */ /* 0x0006640008000100 */
[----:B---34-:R-:W-:Y:S01]  /*0900*/  NOP ;  /* 0x0000000000007918 */ /* 0x018fe20000000000 */
.L_x_10:
[----:B------:R-:W-:Y:S05]  /*0910*/  BSYNC.RECONVERGENT B0 ;  /* 0x0000000000007941 */ /* 0x000fea0003800200 */
.L_x_9:
[----:B------:R-:W3:Y:S01]  /*0920*/  SHFL.IDX PT, R0, R89, RZ, 0x1f ;  /* 0x00001fff59007589 */ /* 0x000ee200000e0000 */
[----:B------:R-:W-:Y:S01]  /*0930*/  NOP ;  /* 0x0000000000007918 */ /* 0x000fe20000000000 */
[----:B---3--:R-:W-:-:S13]  /*0940*/  ISETP.NE.AND P1, PT, R0, 0x1, PT ;  /* 0x000000010000780c */ /* 0x008fda0003f25270 */
[----:B------:R-:W-:Y:S05]  /*0950*/  @P1 BRA `(.L_x_11) ;  /* 0x00000000004c1947 */ /* 0x000fea0003800000 */
        /* <DEDUP_REMOVED lines=10> */
[----:B------:R-:W-:Y:S01]  /*0a00*/  ELECT P1, URZ, PT ;  /* 0x0000000000ff782f */ /* 0x000fe20003820000 */
[----:B------:R-:W3:Y:S02]  /*0a10*/  FENCE.VIEW.ASYNC.S ;  /* 0x00000000000073c6 */ /* 0x000ee40000000000 */
[----:B---3--:R3:W4:Y:S08]  /*0a20*/  SYNCS.EXCH.64 URZ, [UR4+0x120], UR8 ;  /* 0x0001200804ff75b2 */ /* 0x0087300008000100 */
[----:B------:R3:W1:Y:S01]  /*0a30*/  SYNCS.EXCH.64 URZ, [UR4+0x138], UR6 ;  /* 0x0001380604ff75b2 */ /* 0x0006620008000100 */
[----:B------:R3:W1:Y:S01]  /*0a40*/  SYNCS.EXCH.64 URZ, [UR4+0x128], UR8 ;  /* 0x0001280804ff75b2 */ /* 0x0006620008000100 */
[----:B------:R3:W1:Y:S01]  /*0a50*/  SYNCS.EXCH.64 URZ, [UR4+0x140], UR6 ;  /* 0x0001400604ff75b2 */ /* 0x0006620008000100 */
[----:B------:R3:W1:Y:S01]  /*0a60*/  SYNCS.EXCH.64 URZ, [UR4+0x130], UR8 ;  /* 0x0001300804ff75b2 */ /* 0x0006620008000100 */
[----:B------:R3:W1:Y:S01]  /*0a70*/  SYNCS.EXCH.64 URZ, [UR4+0x148], UR6 ;  /* 0x0001480604ff75b2 */ /* 0x0006620008000100 */
[----:B------:R-:W-:Y:S01]  /*0a80*/  NOP ;  /* 0x0000000000007918 */ /* 0x000fe20000000000 */
.L_x_11:
[----:B------:R-:W2:Y:S01]  /*0a90*/  SHFL.IDX PT, R0, R89, RZ, 0x1f ;  /* 0x00001fff59007589 */ /* 0x000ea200000e0000 */
[----:B------:R-:W-:Y:S01]  /*0aa0*/  NOP ;  /* 0x0000000000007918 */ /* 0x000fe20000000000 */
[----:B--2---:R-:W-:-:S13]  /*0ab0*/  ISETP.NE.AND P1, PT, R0, 0x3, PT ;  /* 0x000000030000780c */ /* 0x004fda0003f25270 */
[----:B------:R-:W-:Y:S05]  /*0ac0*/  @P1 BRA `(.L_x_12) ;  /* 0x00000000002c1947 */ /* 0x000fea0003800000 */
[----:B---3--:R-:W-:Y:S01]  /*0ad0*/  UMOV UR6, 0x400 ;  /* 0x0000040000067882 */ /* 0x008fe20000000000 */
[----:B------:R-:W-:Y:S01]  /*0ae0*/  UMOV UR4, 0x20 ;  /* 0x0000002000047882 */ /* 0x000fe20000000000 */
[----:B------:R-:W-:Y:S02]  /*0af0*/  ULEA UR6, UR58, UR6, 0x18 ;  /* 0x000000063a067291 */ /* 0x000fe4000f8ec0ff */
[----:B------:R-:W-:-:S04]  /*0b00*/  UIADD3 UR4, UPT, UPT, -UR4, 0x100000, URZ ;  /* 0x0010000004047890 */ /* 0x000fc8000fffe1ff */
[----:B------:R-:W-:Y:S02]  /*0b10*/  USHF.L.U32 UR5, UR4, 0xb, URZ ;  /* 0x0000000b04057899 */ /* 0x000fe400080006ff */
[----:B------:R-:W-:Y:S01]  /*0b20*/  USHF.L.U32 UR4, UR4, 0x1, URZ ;  /* 0x0000000104047899 */ /* 0x000fe200080006ff */
[----:B------:R-:W-:Y:S01]  /*0b30*/  ELECT P1, URZ, PT ;  /* 0x0000000000ff782f */ /* 0x000fe20003820000 */
[----:B------:R-:W2:Y:S10]  /*0b40*/  FENCE.VIEW.ASYNC.S ;  /* 0x00000000000073c6 */ /* 0x000eb40000000000 */
[----:B--2---:R2:W3:Y:S01]  /*0b50*/  SYNCS.EXCH.64 URZ, [UR6+0x150], UR4 ;  /* 0x0001500406ff75b2 */ /* 0x0044e20008000100 */
[----:B------:R2:W1:Y:S01]  /*0b60*/  SYNCS.EXCH.64 URZ, [UR6+0x158], UR4 ;  /* 0x0001580406ff75b2 */ /* 0x0004620008000100 */
[----:B------:R-:W-:Y:S01]  /*0b70*/  NOP ;  /* 0x0000000000007918 */ /* 0x000fe20000000000 */
.L_x_12:
[----:B------:R-:W4:Y:S01]  /*0b80*/  SHFL.IDX PT, R0, R89, RZ, 0x1f ;  /* 0x00001fff59007589 */ /* 0x000f2200000e0000 */
[----:B------:R-:W-:Y:S01]  /*0b90*/  NOP ;  /* 0x0000000000007918 */ /* 0x000fe20000000000 */
[----:B----4-:R-:W-:-:S13]  /*0ba0*/  ISETP.NE.AND P1, PT, R0, 0x4, PT ;  /* 0x000000040000780c */ /* 0x010fda0003f25270 */
[----:B------:R-:W-:Y:S05]  /*0bb0*/  @P1 BRA `(.L_x_13) ;  /* 0x0000000000481947 */ /* 0x000fea0003800000 */
[----:B--23--:R-:W-:Y:S01]  /*0bc0*/  UMOV UR4, 0xe20 ;  /* 0x00000e2000047882 */ /* 0x00cfe20000000000 */
[----:B------:R-:W-:Y:S01]  /*0bd0*/  UMOV UR6, 0x400 ;  /* 0x0000040000067882 */ /* 0x000fe20000000000 */
[----:B------:R-:W-:Y:S01]  /*0be0*/  USEL UR4, UR4, 0xc20, UP3 ;  /* 0x00000c2004047887 */ /* 0x000fe20009800000 */
        /* <DEDUP_REMOVED lines=9> */
[----:B------:R-:W2:Y:S02]  /*0c80*/  FENCE.VIEW.ASYNC.S ;  /* 0x00000000000073c6 */ /* 0x000ea40000000000 */
[----:B--2---:R4:W2:Y:S08]  /*0c90*/  SYNCS.EXCH.64 URZ, [UR6+0x160], UR8 ;  /* 0x0001600806ff75b2 */ /* 0x0048b00008000100 */
[----:B------:R4:W3:Y:S01]  /*0ca0*/  SYNCS.EXCH.64 URZ, [UR6+0x170], UR4 ;  /* 0x0001700406ff75b2 */ /* 0x0008e20008000100 */
[----:B------:R4:W1:Y:S01]  /*0cb0*/  SYNCS.EXCH.64 URZ, [UR6+0x168], UR8 ;  /* 0x0001680806ff75b2 */ /* 0x0008620008000100 */
[----:B------:R4:W1:Y:S02]  /*0cc0*/  SYNCS.EXCH.64 URZ, [UR6+0x178], UR4 ;  /* 0x0001780406ff75b2 */ /* 0x0008640008000100 */
[----:B----4-:R-:W-:Y:S01]  /*0cd0*/  NOP ;  /* 0x0000000000007918 */ /* 0x010fe20000000000 */
.L_x_13:
[----:B------:R-:W4:Y:S01]  /*0ce0*/  SHFL.IDX PT, R0, R89, RZ, 0x1f ;  /* 0x00001fff59007589 */ /* 0x000f2200000e0000 */
[----:B------:R-:W-:Y:S01]  /*0cf0*/  NOP ;  /* 0x0000000000007918 */ /* 0x000fe20000000000 */
[----:B----4-:R-:W-:-:S13]  /*0d00*/  ISETP.NE.AND P1, PT, R0, 0x5, PT ;  /* 0x000000050000780c */ /* 0x010fda0003f25270 */
[----:B------:R-:W-:Y:S05]  /*0d10*/  @P1 BRA `(.L_x_14) ;  /* 0x0000000000441947 */ /* 0x000fea0003800000 */
[----:B--23--:R-:W-:Y:S01]  /*0d20*/  UMOV UR4, 0x400 ;  /* 0x0000040000047882 */ /* 0x00cfe20000000000 */
        /* <DEDUP_REMOVED lines=16> */
.L_x_14:
[----:B------:R-:W4:Y:S01]  /*0e30*/  SHFL.IDX PT, R0, R89, RZ, 0x1f ;  /* 0x00001fff59007589 */ /* 0x000f2200000e0000 */
[----:B------:R-:W-:Y:S01]  /*0e40*/  ISETP.NE.OR P0, PT, RZ, UR24, !P0 ;  /* 0x00000018ff007c0c */ /* 0x000fe2000c705670 */
[----:B------:R-:W-:Y:S01]  /*0e50*/  NOP ;  /* 0x0000000000007918 */ /* 0x000fe20000000000 */
[----:B----4-:R-:W-:-:S13]  /*0e60*/  ISETP.NE.AND P1, PT, R0, 0x3, PT ;  /* 0x000000030000780c */ /* 0x010fda0003f25270 */
[----:B------:R-:W-:Y:S05]  /*0e70*/  @P1 BRA `(.L_x_15) ;  /* 0x0000000000341947 */ /* 0x000fea0003800000 */
[----:B--23--:R-:W-:Y:S01]  /*0e80*/  UMOV UR4, 0x400 ;  /* 0x0000040000047882 */ /* 0x00cfe20000000000 */
[----:B------:R-:W-:Y:S01]  /*0e90*/  UMOV UR6, 0x20 ;  /* 0x0000002000067882 */ /* 0x000fe20000000000 */
[----:B------:R-:W-:Y:S02]  /*0ea0*/  ULEA UR4, UR58, UR4, 0x18 ;  /* 0x000000043a047291 */ /* 0x000fe4000f8ec0ff */
[----:B------:R-:W-:-:S04]  /*0eb0*/  UIADD3 UR6, UPT, UPT, -UR6, 0x100000, URZ ;  /* 0x0010000006067890 */ /* 0x000fc8000fffe1ff */
[----:B------:R-:W-:Y:S02]  /*0ec0*/  USHF.L.U32 UR7, UR6, 0xb, URZ ;  /* 0x0000000b06077899 */ /* 0x000fe400080006ff */
[----:B------:R-:W-:Y:S01]  /*0ed0*/  USHF.L.U32 UR6, UR6, 0x1, URZ ;  /* 0x0000000106067899 */ /* 0x000fe200080006ff */
[----:B------:R-:W-:Y:S01]  /*0ee0*/  ELECT P1, URZ, PT ;  /* 0x0000000000ff782f */ /* 0x000fe20003820000 */
[----:B------:R-:W2:Y:S10]  /*0ef0*/  FENCE.VIEW.ASYNC.S ;  /* 0x00000000000073c6 */ /* 0x000eb40000000000 */
[----:B--2---:R4:W2:Y:S01]  /*0f00*/  SYNCS.EXCH.64 URZ, [UR4+0x1a0], UR6 ;  /* 0x0001a00604ff75b2 */ /* 0x0048a20008000100 */
[----:B------:R4:W3:Y:S01]  /*0f10*/  SYNCS.EXCH.64 URZ, [UR4+0x1b0], UR6 ;  /* 0x0001b00604ff75b2 */ /* 0x0008e20008000100 */
[----:B------:R4:W1:Y:S01]  /*0f20*/  SYNCS.EXCH.64 URZ, [UR4+0x1a8], UR6 ;  /* 0x0001a80604ff75b2 */ /* 0x0008620008000100 */
[----:B------:R4:W1:Y:S02]  /*0f30*/  SYNCS.EXCH.64 URZ, [UR4+0x1b8], UR6 ;  /* 0x0001b80604ff75b2 */ /* 0x0008640008000100 */
[----:B----4-:R-:W-:Y:S01]  /*0f40*/  NOP ;  /* 0x0000000000007918 */ /* 0x010fe20000000000 */
.L_x_15:
[----:B------:R-:W-:Y:S01]  /*0f50*/  VOTEU.ALL UP0, P0 ;  /* 0x0000000000ff7886 */ /* 0x000fe20000000000 */
[----:B--23--:R-:W-:Y:S01]  /*0f60*/  UMOV UR4, 0x20 ;  /* 0x0000002000047882 */ /* 0x00cfe20000000000 */
[----:B------:R-:W2:Y:S01]  /*0f70*/  LDCU UR32, c[0x0][0x36c] ;  /* 0x00006d80ff2077ac */ /* 0x000ea20008000800 */
[----:B------:R-:W-:Y:S01]  /*0f80*/  NOP ;  /* 0x0000000000007918 */ /* 0x000fe20000000000 */
[----:B------:R-:W-:Y:S01]  /*0f90*/  LOP3.LUT R0, R95, 0x1f, RZ, 0xc0, !PT ;  /* 0x0000001f5f007812 */ /* 0x000fe200078ec0ff */
[----:B------:R-:W-:Y:S01]  /*0fa0*/  @!UP0 UMOV UR6, 0x400 ;  /* 0x0000040000068882 */ /* 0x000fe20000000000 */
[----:B------:R-:W-:-:S04]  /*0fb0*/  @!UP0 UIADD3 UR4, UPT, UPT, -UR4, 0x100000, URZ ;  /* 0x0010000004048890 */ /* 0x000fc8000fffe1ff */
[----:B------:R-:W-:Y:S02]  /*0fc0*/  @!UP0 USHF.L.U32 UR5, UR4, 0xb, URZ ;  /* 0x0000000b04058899 */ /* 0x000fe400080006ff */
[----:B------:R-:W-:Y:S02]  /*0fd0*/  @!UP0 USHF.L.U32 UR4, UR4, 0x1, URZ ;  /* 0x0000000104048899 */ /* 0x000fe400080006ff */
[----:B------:R-:W-:Y:S01]  /*0fe0*/  @!UP0 ULEA UR6, UR58, UR6, 0x18 ;  /* 0x000000063a068291 */ /* 0x000fe2000f8ec0ff */
[----:B------:R-:W-:Y:S01]  /*0ff0*/  VOTEU.ALL UP0, P0 ;  /* 0x0000000000ff7886 */ /* 0x000fe20000000000 */
[----:B------:R-:W-:Y:S02]  /*1000*/  UISETP.NE.AND UP4, UPT, UR24, URZ, UPT ;  /* 0x000000ff1800728c */ /* 0x000fe4000bf85270 */
[----:B--2---:R-:W-:Y:S01]  /*1010*/  UISETP.EQ.U32.AND UP1, UPT, UR32, 0x1, UPT ;  /* 0x000000012000788c */ /* 0x004fe2000bf22070 */
[----:B------:R-:W2:Y:S07]  /*1020*/  FENCE.VIEW.ASYNC.S ;  /* 0x00000000000073c6 */ /* 0x000eae0000000000 */
[----:B--2---:R2:W3:Y:S01]  /*1030*/  @!UP0 SYNCS.EXCH.64 URZ, [UR6+0x1c0], UR4 ;  /* 0x0001c00406ff85b2 */ /* 0x0044e20008000100 */
[----:B------:R-:W-:Y:S05]  /*1040*/  BRA.U !UP1, `(.L_x_16) ;  /* 0x0000000109087547 */ /* 0x000fea000b800000 */
[----:B-1-3--:R-:W-:Y:S01]  /*1050*/  UCGABAR_ARV ;  /* 0x00000000000079c7 */ /* 0x00afe20008000000 */
[----:B------:R-:W-:Y:S05]  /*1060*/  BRA `(.L_x_17) ;  /* 0x0000000000047947 */ /* 0x000fea0003800000 */
.L_x_16:
[----:B-1-3--:R-:W-:Y:S01]  /*1070*/  NOP ;  /* 0x0000000000007918 */ /* 0x00afe20000000000 */
.L_x_17:
[----:B------:R-:W1:Y:S01]  /*1080*/  S2UR UR68, SR_CTAID.X ;  /* 0x00000000004479c3 */ /* 0x000e620000002500 */
[----:B------:R-:W-:-:S05]  /*1090*/  CS2R.32 R91, SR_CgaSize ;  /* 0x00000000005b7805 */ /* 0x000fca0000008a00 */
[----:B------:R-:W-:-:S05]  /*10a0*/  IMAD R91, R91, -0xa0, RZ ;  /* 0xffffff605b5b7824 */ /* 0x000fca00078e02ff */
[----:B------:R-:W-:-:S14]  /*10b0*/  R2UR UR10, R91 ;  /* 0x000000005b0a72ca */ /* 0x000fdc00000e0000 */
[----:B------:R-:W3:Y:S01]  /*10c0*/  LDCU UR10, c[0x0][UR10+0x2b0] ;  /* 0x000056000a0a77ac */ /* 0x000ee20008000800 */
[----:B------:R-:W-:-:S05]  /*10d0*/  CS2R.32 R91, SR_CgaSize ;  /* 0x00000000005b7805 */ /* 0x000fca0000008a00 */
[----:B------:R-:W-:-:S05]  /*10e0*/  IMAD R91, R91, -0xa0, RZ ;  /* 0xffffff605b5b7824 */ /* 0x000fca00078e02ff */
[----:B------:R-:W-:-:S14]  /*10f0*/  R2UR UR11, R91 ;  /* 0x000000005b0b72ca */ /* 0x000fdc00000e0000 */
[----:B------:R-:W4:Y:S01]  /*1100*/  LDCU UR11, c[0x0][UR11+0x2b4] ;  /* 0x000056800b0b77ac */ /* 0x000f220008000800 */
[----:B------:R-:W4:Y:S01]  /*1110*/  S2UR UR9, SR_CTAID.Y ;  /* 0x00000000000979c3 */ /* 0x000f220000002600 */
[----:B--2---:R-:W-:Y:S02]  /*1120*/  USHF.R.U32.HI UR5, URZ, 0x1, UR58 ;  /* 0x00000001ff057899 */ /* 0x004fe4000801163a */
[----:B------:R-:W-:Y:S01]  /*1130*/  USHF.R.U32.HI UR4, URZ, 0x2, UR58 ;  /* 0x00000002ff047899 */ /* 0x000fe2000801163a */
[----:B------:R-:W-:-:S05]  /*1140*/  CS2R.32 R91, SR_CgaSize ;  /* 0x00000000005b7805 */ /* 0x000fca0000008a00 */
[----:B------:R-:W-:-:S05]  /*1150*/  IMAD R91, R91, -0xa0, RZ ;  /* 0xffffff605b5b7824 */ /* 0x000fca00078e02ff */
[----:B------:R-:W-:-:S14]  /*1160*/  R2UR UR13, R91 ;  /* 0x000000005b0d72ca */ /* 0x000fdc00000e0000 */
[----:B------:R-:W2:Y:S01]  /*1170*/  LDCU UR13, c[0x0][UR13+0x2a0] ;  /* 0x000054000d0d77ac */ /* 0x000ea20008000800 */
[----:B------:R-:W1:Y:S01]  /*1180*/  S2UR UR44, SR_CTAID.Z ;  /* 0x00000000002c79c3 */ /* 0x000e620000002700 */
[----:B------:R-:W-:-:S05]  /*1190*/  CS2R.32 R91, SR_CgaSize ;  /* 0x00000000005b7805 */ /* 0x000fca0000008a00 */
[----:B------:R-:W-:-:S05]  /*11a0*/  IMAD R91, R91, -0xa0, RZ ;  /* 0xffffff605b5b7824 */ /* 0x000fca00078e02ff */
[----:B------:R-:W-:-:S14]  /*11b0*/  R2UR UR14, R91 ;  /* 0x000000005b0e72ca */ /* 0x000fdc00000e0000 */
[----:B------:R-:W2:Y:S01]  /*11c0*/  LDCU UR14, c[0x0][UR14+0x2a4] ;  /* 0x000054800e0e77ac */ /* 0x000ea20008000800 */
[----:B------:R-:W-:Y:S02]  /*11d0*/  ULOP3.LUT UR65, UR5, 0x1, URZ, 0xc0, !UPT ;  /* 0x0000000105417892 */ /* 0x000fe4000f8ec0ff */
[----:B------:R-:W-:Y:S01]  /*11e0*/  ULOP3.LUT UR64, UR4, 0x3, URZ, 0xc0, !UPT ;  /* 0x0000000304407892 */ /* 0x000fe2000f8ec0ff */
[----:B-1----:R-:W-:Y:S01]  /*11f0*/  I2FP.F32.U32 R3, UR68 ;  /* 0x0000004400037c45 */ /* 0x002fe20008201000 */
[----:B------:R-:W1:Y:S04]  /*1200*/  LDCU UR28, c[0x0][0xf24] ;  /* 0x0001e480ff1c77ac */ /* 0x000e680008000800 */
[----:B---3--:R-:W-:Y:S01]  /*1210*/  FMUL R3, R3, UR10 ;  /* 0x0000000a03037c20 */ /* 0x008fe20008400000 */
[----:B------:R-:W-:Y:S01]  /*1220*/  ULOP3.LUT UR8, UR58, 0xc, URZ, 0xc0, !UPT ;  /* 0x0000000c3a087892 */ /* 0x000fe2000f8ec0ff */
[----:B----4-:R-:W-:Y:S01]  /*1230*/  I2FP.F32.U32 R2, UR9 ;  /* 0x0000000900027c45 */ /* 0x010fe20008201000 */
[----:B------:R-:W-:-:S03]  /*1240*/  ULOP3.LUT UR6, UR58, 0x3, URZ, 0xc0, !UPT ;  /* 0x000000033a067892 */ /* 0x000fc6000f8ec0ff */
[----:B------:R-:W3:Y:S01]  /*1250*/  F2I.U32.TRUNC.NTZ R3, R3 ;  /* 0x0000000300037305 */ /* 0x000ee2000020f000 */
[----:B------:R-:W-:Y:S01]  /*1260*/  ULOP3.LUT UR7, UR54, 0xc, UR58, 0xf8, !UPT ;  /* 0x0000000c36077892 */ /* 0x000fe2000f8ef83a */
[----:B------:R-:W-:Y:S01]  /*1270*/  FMUL R2, R2, UR11 ;  /* 0x0000000b02027c20 */ /* 0x000fe20008400000 */
[----:B------:R-:W-:Y:S02]  /*1280*/  UISETP.GT.U32.AND UP2, UPT, UR6, 0xffff, UPT ;  /* 0x0000ffff0600788c */ /* 0x000fe4000bf44070 */
[----:B------:R-:W-:Y:S02]  /*1290*/  UISETP.GT.U32.AND UP1, UPT, UR7, 0xffff, UPT ;  /* 0x0000ffff0700788c */ /* 0x000fe4000bf24070 */
[----:B------:R-:W-:Y:S01]  /*12a0*/  UISETP.GT.U32.AND UP0, UPT, UR8, 0xffff, UPT ;  /* 0x0000ffff0800788c */ /* 0x000fe2000bf04070 */
[----:B------:R-:W4:Y:S01]  /*12b0*/  F2I.U32.TRUNC.NTZ R2, R2 ;  /* 0x0000000200027305 */ /* 0x000f22000020f000 */
[----:B------:R-:W-:Y:S02]  /*12c0*/  USHF.L.U32 UR50, UR58, 0x7, URZ ;  /* 0x000000073a327899 */ /* 0x000fe400080006ff */
[----:B------:R-:W-:-:S02]  /*12d0*/  USEL UR37, UR6, 0xffff, !UP2 ;  /* 0x0000ffff06257887 */ /* 0x000fc4000d000000 */
[----:B------:R-:W-:Y:S01]  /*12e0*/  USEL UR7, UR7, 0xffff, !UP1 ;  /* 0x0000ffff07077887 */ /* 0x000fe2000c800000 */
[----:B---3--:R-:W-:Y:S01]  /*12f0*/  R2UR UR5, R3 ;  /* 0x00000000030572ca */ /* 0x008fe200000e0000 */
[----:B------:R-:W-:Y:S01]  /*1300*/  USEL UR8, UR8, 0xffff, !UP0 ;  /* 0x0000ffff08087887 */ /* 0x000fe2000c000000 */
[----:B------:R-:W-:Y:S01]  /*1310*/  PRMT R3, RZ, 0x7610, R3 ;  /* 0x00007610ff037816 */ /* 0x000fe20000000003 */
[----:B------:R-:W-:Y:S02]  /*1320*/  USHF.L.U32 UR48, UR58, 0x9, URZ ;  /* 0x000000093a307899 */ /* 0x000fe400080006ff */
[----:B------:R-:W-:Y:S02]  /*1330*/  USHF.L.U32 UR52, UR58, 0x5, URZ ;  /* 0x000000053a347899 */ /* 0x000fe400080006ff */
[----:B------:R-:W-:Y:S01]  /*1340*/  USHF.L.U32 UR26, UR58, 0x4, URZ ;  /* 0x000000043a1a7899 */ /* 0x000fe200080006ff */
[----:B----4-:R-:W-:Y:S01]  /*1350*/  R2UR UR4, R2 ;  /* 0x00000000020472ca */ /* 0x010fe200000e0000 */
[----:B------:R-:W-:Y:S01]  /*1360*/  ULOP3.LUT UR50, UR50, 0x180, URZ, 0xc0, !UPT ;  /* 0x0000018032327892 */ /* 0x000fe2000f8ec0ff */
[----:B------:R-:W-:Y:S01]  /*1370*/  PRMT R2, RZ, 0x7610, R2 ;  /* 0x00007610ff027816 */ /* 0x000fe20000000002 */
[----:B------:R-:W-:-:S02]  /*1380*/  ULOP3.LUT UR37, UR37, 0xffff, URZ, 0xc0, !UPT ;  /* 0x0000ffff25257892 */ /* 0x000fc4000f8ec0ff */
[----:B------:R-:W-:Y:S02]  /*1390*/  UIADD3 UR5, UPT, UPT, -UR5, URZ, URZ ;  /* 0x000000ff05057290 */ /* 0x000fe4000fffe1ff */
[----:B------:R-:W-:Y:S02]  /*13a0*/  ULOP3.LUT UR7, UR7, 0xffff, URZ, 0xc0, !UPT ;  /* 0x0000ffff07077892 */ /* 0x000fe4000f8ec0ff */
[----:B--2---:R-:W-:Y:S02]  /*13b0*/  UIMAD UR5, UR13, UR5, UR68 ;  /* 0x000000050d0572a4 */ /* 0x004fe4000f8e0244 */
[----:B------:R-:W-:Y:S02]  /*13c0*/  ULOP3.LUT UR8, UR8, 0xffff, URZ, 0xc0, !UPT ;  /* 0x0000ffff08087892 */ /* 0x000fe4000f8ec0ff */
[----:B------:R-:W-:Y:S02]  /*13d0*/  UIADD3 UR4, UPT, UPT, -UR4, URZ, URZ ;  /* 0x000000ff04047290 */ /* 0x000fe4000fffe1ff */
[----:B------:R-:W-:Y:S01]  /*13e0*/  IMAD.U32 R91, RZ, RZ, UR5 ;  /* 0x00000005ff5b7e24 */ /* 0x000fe2000f8e00ff */
[----:B------:R-:W-:Y:S01]  /*13f0*/  UMOV UR12, 0x1111 ;  /* 0x00001111000c7882 */ /* 0x000fe20000000000 */
[----:B------:R-:W-:Y:S01]  /*1400*/  UIMAD UR4, UR14, UR4, UR9 ;  /* 0x000000040e0472a4 */ /* 0x000fe2000f8e0209 */
[----:B------:R-:W-:Y:S01]  /*1410*/  UMOV UR45, 0x5 ;  /* 0x00000005002d7882 */ /* 0x000fe20000000000 */
[----:B------:R-:W-:Y:S01]  /*1420*/  UMOV UR38, 0xf ;  /* 0x0000000f00267882 */ /* 0x000fe20000000000 */
[----:B------:R-:W-:-:S03]  /*1430*/  ULOP3.LUT UR49, UR48, 0x1800, URZ, 0xc0, !UPT ;  /* 0x0000180030317892 */ /* 0x000fc6000f8ec0ff */
[----:B------:R-:W-:Y:S01]  /*1440*/  IMAD.U32 R90, RZ, RZ, UR4 ;  /* 0x00000004ff5a7e24 */ /* 0x000fe2000f8e00ff */
[----:B------:R-:W2:Y:S01]  /*1450*/  LDCU UR39, c[0x0][0xf24] ;  /* 0x0001e480ff2777ac */ /* 0x000ea20008000800 */
[----:B------:R-:W3:Y:S01]  /*1460*/  LDCU UR31, c[0x0][0xf30] ;  /* 0x0001e600ff1f77ac */ /* 0x000ee20008000800 */
[----:B------:R-:W-:Y:S02]  /*1470*/  UISETP.NE.AND UP5, UPT, UR24, 0x2, UPT ;  /* 0x000000021800788c */ /* 0x000fe4000bfa5270 */
[----:B------:R-:W-:Y:S02]  /*1480*/  ULOP3.LUT UR30, UR68, 0x1, URZ, 0xc0, !UPT ;  /* 0x00000001441e7892 */ /* 0x000fe4000f8ec0ff */
[----:B------:R-:W-:Y:S02]  /*1490*/  ULOP3.LUT UR48, UR48, 0x400, URZ, 0xc0, !UPT ;  /* 0x0000040030307892 */ /* 0x000fe4000f8ec0ff */
[----:B------:R-:W-:Y:S01]  /*14a0*/  ULOP3.LUT UR52, UR52, 0x180, URZ, 0xc0, !UPT ;  /* 0x0000018034347892 */ /* 0x000fe2000f8ec0ff */
[----:B------:R-:W-:Y:S01]  /*14b0*/  UMOV UR27, UR68 ;  /* 0x00000044001b7c82 */ /* 0x000fe20008000000 */
[----:B-1----:R-:W-:Y:S01]  /*14c0*/  UISETP.GE.AND UP6, UPT, UR28, 0x1, UPT ;  /* 0x000000011c00788c */ /* 0x002fe2000bfc6270 */
[----:B------:R-:W-:Y:S01]  /*14d0*/  UMOV UR25, UR9 ;  /* 0x0000000900197c82 */ /* 0x000fe20008000000 */
[----:B------:R-:W-:-:S02]  /*14e0*/  ULOP3.LUT UR26, UR26, 0xc0, URZ, 0xc0, !UPT ;  /* 0x000000c01a1a7892 */ /* 0x000fc4000f8ec0ff */
[----:B------:R-:W-:Y:S02]  /*14f0*/  USHF.R.U32.HI UR10, URZ, 0x1, UR50 ;  /* 0x00000001ff0a7899 */ /* 0x000fe40008011632 */
[----:B------:R-:W-:Y:S02]  /*1500*/  USHF.L.U32 UR37, UR12, UR37, URZ ;  /* 0x000000250c257299 */ /* 0x000fe400080006ff */
[----:B------:R-:W-:Y:S02]  /*1510*/  USHF.L.U32 UR45, UR45, UR7, URZ ;  /* 0x000000072d2d7299 */ /* 0x000fe400080006ff */
[----:B------:R-:W-:Y:S01]  /*1520*/  USHF.L.U32 UR38, UR38, UR8, URZ ;  /* 0x0000000826267299 */ /* 0x000fe200080006ff */
[----:B--23--:R-:W-:Y:S11]  /*1530*/  BRA.U UP4, `(.L_x_18) ;  /* 0x0000000104b47547 */ /* 0x00cff6000b800000 */
[----:B------:R-:W-:Y:S02]  /*1540*/  R2UR UR18, R90 ;  /* 0x000000005a1272ca */ /* 0x000fe400000e0000 */
[----:B------:R-:W-:-:S11]  /*1550*/  R2UR UR19, R91 ;  /* 0x000000005b1372ca */ /* 0x000fd600000e0000 */
[----:B------:R-:W-:Y:S02]  /*1560*/  UISETP.NE.AND UP0, UPT, UR18, URZ, UPT ;  /* 0x000000ff1200728c */ /* 0x000fe4000bf05270 */
[----:B------:R-:W-:Y:S02]  /*1570*/  ULOP3.LUT UR4, UR19, 0x2, URZ, 0x3c, !UPT ;  /* 0x0000000213047892 */ /* 0x000fe4000f8e3cff */
[----:B------:R-:W-:Y:S02]  /*1580*/  UISETP.GT.U32.AND UP1, UPT, UR19, 0x1, UP0 ;  /* 0x000000011300788c */ /* 0x000fe40008724070 */
[----:B------:R-:W-:Y:S02]  /*1590*/  UISETP.NE.AND UP2, UPT, UR18, 0x1, UPT ;  /* 0x000000011200788c */ /* 0x000fe4000bf45270 */
[----:B------:R-:W-:Y:S02]  /*15a0*/  UISETP.GT.U32.AND UP0, UPT, UR4, 0x1, UP0 ;  /* 0x000000010400788c */ /* 0x000fe40008704070 */
[----:B------:R-:W-:-:S02]  /*15b0*/  USEL UR7, URZ, 0x1, UP1 ;  /* 0x00000001ff077887 */ /* 0x000fc40008800000 */
[----:B------:R-:W-:Y:S02]  /*15c0*/  USEL UR8, URZ, 0x2, UP1 ;  /* 0x00000002ff087887 */ /* 0x000fe40008800000 */
[----:B------:R-:W-:Y:S02]  /*15d0*/  UISETP.GT.U32.AND UP1, UPT, UR19, 0x1, UP2 ;  /* 0x000000011300788c */ /* 0x000fe40009724070 */
[----:B------:R-:W-:Y:S02]  /*15e0*/  USEL UR13, URZ, 0x4, UP0 ;  /* 0x00000004ff0d7887 */ /* 0x000fe40008000000 */
[----:B------:R-:W-:Y:S02]  /*15f0*/  USEL UR16, URZ, 0x8, UP0 ;  /* 0x00000008ff107887 */ /* 0x000fe40008000000 */
[----:B------:R-:W-:Y:S02]  /*1600*/  UISETP.GT.U32.AND UP0, UPT, UR4, 0x1, UP2 ;  /* 0x000000010400788c */ /* 0x000fe40009704070 */
[----:B------:R-:W-:-:S02]  /*1610*/  USEL UR6, URZ, 0x10, UP1 ;  /* 0x00000010ff067887 */ /* 0x000fc40008800000 */
[----:B------:R-:W-:Y:S02]  /*1620*/  USEL UR12, URZ, 0x20, UP1 ;  /* 0x00000020ff0c7887 */ /* 0x000fe40008800000 */
[----:B------:R-:W-:Y:S02]  /*1630*/  UISETP.NE.AND UP1, UPT, UR18, 0x2, UPT ;  /* 0x000000021200788c */ /* 0x000fe4000bf25270 */
[----:B------:R-:W-:Y:S02]  /*1640*/  USEL UR15, URZ, 0x40, UP0 ;  /* 0x00000040ff0f7887 */ /* 0x000fe40008000000 */
[----:B------:R-:W-:Y:S02]  /*1650*/  USEL UR17, URZ, 0x80, UP0 ;  /* 0x00000080ff117887 */ /* 0x000fe40008000000 */
[----:B------:R-:W-:Y:S02]  /*1660*/  UISETP.GT.U32.AND UP0, UPT, UR19, 0x1, UP1 ;  /* 0x000000011300788c */ /* 0x000fe40008f04070 */
[----:B------:R-:W-:-:S02]  /*1670*/  UISETP.NE.AND UP2, UPT, UR18, 0x3, UPT ;  /* 0x000000031200788c */ /* 0x000fc4000bf45270 */
[----:B------:R-:W-:Y:S02]  /*1680*/  USEL UR5, URZ, 0x100, UP0 ;  /* 0x00000100ff057887 */ /* 0x000fe40008000000 */
[----:B------:R-:W-:Y:S02]  /*1690*/  USEL UR11, URZ, 0x200, UP0 ;  /* 0x00000200ff0b7887 */ /* 0x000fe40008000000 */
[----:B------:R-:W-:Y:S02]  /*16a0*/  UISETP.GT.U32.AND UP0, UPT, UR19, 0x1, UP2 ;  /* 0x000000011300788c */ /* 0x000fe40009704070 */
[----:B------:R-:W-:Y:S02]  /*16b0*/  UIADD3 UR5, UPT, UPT, UR5, UR6, UR7 ;  /* 0x0000000605057290 */ /* 0x000fe4000fffe007 */
[----:B------:R-:W-:Y:S02]  /*16c0*/  USEL UR9, URZ, 0x1000, UP0 ;  /* 0x00001000ff097887 */ /* 0x000fe40008000000 */
[----:B------:R-:W-:-:S02]  /*16d0*/  USEL UR14, URZ, 0x2000, UP0 ;  /* 0x00002000ff0e7887 */ /* 0x000fc40008000000 */
[----:B------:R-:W-:Y:S02]  /*16e0*/  UIADD3 UR5, UPT, UPT, UR8, UR9, UR5 ;  /* 0x0000000908057290 */ /* 0x000fe4000fffe005 */
[----:B------:R-:W-:Y:S02]  /*16f0*/  UISETP.GT.U32.AND UP1, UPT, UR4, 0x1, UP1 ;  /* 0x000000010400788c */ /* 0x000fe40008f24070 */
[----:B------:R-:W-:Y:S02]  /*1700*/  UIADD3 UR5, UPT, UPT, UR11, UR12, UR5 ;  /* 0x0000000c0b057290 */ /* 0x000fe4000fffe005 */
[----:B------:R-:W-:Y:S02]  /*1710*/  UISETP.GT.U32.AND UP0, UPT, UR4, 0x1, UP2 ;  /* 0x000000010400788c */ /* 0x000fe40009704070 */
[----:B------:R-:W-:Y:S02]  /*1720*/  USEL UR4, URZ, 0x400, UP1 ;  /* 0x00000400ff047887 */ /* 0x000fe40008800000 */
[----:B------:R-:W-:-:S02]  /*1730*/  UIADD3 UR5, UPT, UPT, UR13, UR14, UR5 ;  /* 0x0000000e0d057290 */ /* 0x000fc4000fffe005 */
[----:B------:R-:W-:Y:S02]  /*1740*/  USEL UR6, URZ, 0x4000, UP0 ;  /* 0x00004000ff067887 */ /* 0x000fe40008000000 */
[----:B------:R-:W-:Y:S02]  /*1750*/  UIADD3 UR5, UPT, UPT, UR4, UR15, UR5 ;  /* 0x0000000f04057290 */ /* 0x000fe4000fffe005 */
[----:B------:R-:W-:Y:S02]  /*1760*/  USEL UR7, URZ, 0x800, UP1 ;  /* 0x00000800ff077887 */ /* 0x000fe40008800000 */
[----:B------:R-:W-:Y:S02]  /*1770*/  ULOP3.LUT UR4, UR19, 0xfffffffe, URZ, 0xc0, !UPT ;  /* 0xfffffffe13047892 */ /* 0x000fe4000f8ec0ff */
[----:B------:R-:W-:Y:S02]  /*1780*/  UIADD3 UR5, UPT, UPT, UR16, UR6, UR5 ;  /* 0x0000000610057290 */ /* 0x000fe4000fffe005 */
[----:B------:R-:W-:-:S02]  /*1790*/  ULEA UR4, UR18, UR4, 0x2 ;  /* 0x0000000412047291 */ /* 0x000fc4000f8e10ff */
[----:B------:R-:W-:Y:S02]  /*17a0*/  USEL UR6, URZ, 0x8000, UP0 ;  /* 0x00008000ff067887 */ /* 0x000fe40008000000 */
[----:B------:R-:W-:-:S03]  /*17b0*/  UIADD3 UR5, UPT, UPT, UR7, UR17, UR5 ;  /* 0x0000001107057290 */ /* 0x000fc6000fffe005 */
[----:B------:R-:W-:Y:S01]  /*17c0*/  UMOV UR7, 0x3 ;  /* 0x0000000300077882 */ /* 0x000fe20000000000 */
[----:B------:R-:W-:Y:S02]  /*17d0*/  UIADD3 UR5, UPT, UPT, UR5, UR6, URZ ;  /* 0x0000000605057290 */ /* 0x000fe4000fffe0ff */
[----:B------:R-:W-:-:S04]  /*17e0*/  USHF.L.U32 UR4, UR7, UR4, URZ ;  /* 0x0000000407047299 */ /* 0x000fc800080006ff */
[----:B------:R-:W-:Y:S02]  /*17f0*/  IMAD.U32 R3, RZ, RZ, UR5 ;  /* 0x00000005ff037e24 */ /* 0x000fe4000f8e00ff */
[----:B------:R-:W-:Y:S02]  /*1800*/  IMAD.U32 R2, RZ, RZ, UR4 ;  /* 0x00000004ff027e24 */ /* 0x000fe4000f8e00ff */
.L_x_18:
[----:B------:R-:W-:Y:S05]  /*1810*/  BRA.U !UP6, `(.L_x_19) ;  /* 0x000000010ed47547 */ /* 0x000fea000b800000 */
[----:B------:R-:W1:Y:S01]  /*1820*/  LDCU.128 UR12, c[0x0][0xf10] ;  /* 0x0001e200ff0c77ac */ /* 0x000e620008000c00 */
[----:B------:R-:W2:Y:S01]  /*1830*/  LDCU UR6, c[0x0][0x370] ;  /* 0x00006e00ff0677ac */ /* 0x000ea20008000800 */
[----:B------:R-:W3:Y:S01]  /*1840*/  LDCU UR5, c[0x0][0x374] ;  /* 0x00006e80ff0577ac */ /* 0x000ee20008000800 */
[----:B------:R-:W4:Y:S01]  /*1850*/  LDCU UR29, c[0x0][0xf0c] ;  /* 0x0001e180ff1d77ac */ /* 0x000f220008000800 */
[----:B------:R-:W4:Y:S01]  /*1860*/  LDCU UR7, c[0x0][0xf20] ;  /* 0x0001e400ff0777ac */ /* 0x000f220008000800 */
[----:B------:R-:W4:Y:S01]  /*1870*/  LDCU.64 UR8, c[0x0][0xf28] ;  /* 0x0001e500ff0877ac */ /* 0x000f220008000a00 */
[----:B-1----:R-:W-:Y:S02]  /*1880*/  UISETP.NE.AND UP0, UPT, UR14, 0x1, UPT ;  /* 0x000000010e00788c */ /* 0x002fe4000bf05270 */
[----:B---3--:R-:W-:Y:S02]  /*1890*/  UIMAD.WIDE.U32 UR16, UR5, UR15, URZ ;  /* 0x0000000f051072a5 */ /* 0x008fe4000f8e00ff */
[----:B--2---:R-:W-:-:S02]  /*18a0*/  UIMAD.WIDE.U32 UR20, UR6, UR12, URZ ;  /* 0x0000000c061472a5 */ /* 0x004fc4000f8e00ff */
[----:B----4-:R-:W-:Y:S02]  /*18b0*/  UISETP.NE.AND UP1, UPT, UR29, 0x1, UPT ;  /* 0x000000011d00788c */ /* 0x010fe4000bf25270 */
[----:B------:R-:W-:Y:S01]  /*18c0*/  UISETP.NE.AND UP2, UPT, UR28, 0x1, UPT ;  /* 0x000000011c00788c */ /* 0x000fe2000bf45270 */
[----:B------:R-:W-:Y:S02]  /*18d0*/  UMOV UR16, UR17 ;  /* 0x0000001100107c82 */ /* 0x000fe40008000000 */
[----:B------:R-:W-:Y:S01]  /*18e0*/  UMOV UR20, UR21 ;  /* 0x0000001500147c82 */ /* 0x000fe20008000000 */
[----:B------:R-:W-:Y:S02]  /*18f0*/  @UP0 USHF.R.U32.HI UR5, URZ, UR7, UR16 ;  /* 0x00000007ff050299 */ /* 0x000fe40008011610 */
[----:B------:R-:W-:Y:S02]  /*1900*/  UIMAD.WIDE.U32 UR22, UR25, UR15, URZ ;  /* 0x0000000f191672a5 */ /* 0x000fe4000f8e00ff */
[----:B------:R-:W-:-:S02]  /*1910*/  UIMAD.WIDE.U32 UR16, UR5, UR8, URZ ;  /* 0x00000008051072a5 */ /* 0x000fc4000f8e00ff */
[----:B------:R-:W-:Y:S02]  /*1920*/  @UP1 USHF.R.U32.HI UR6, URZ, UR13, UR20 ;  /* 0x0000000dff061299 */ /* 0x000fe40008011614 */
[----:B------:R-:W-:Y:S02]  /*1930*/  UIMAD.WIDE.U32 UR18, UR27, UR12, URZ ;  /* 0x0000000c1b1272a5 */ /* 0x000fe4000f8e00ff */
[----:B------:R-:W-:Y:S01]  /*1940*/  UIMAD.WIDE.U32 UR20, UR6, UR8, URZ ;  /* 0x00000008061472a5 */ /* 0x000fe2000f8e00ff */
[----:B------:R-:W-:Y:S01]  /*1950*/  UMOV UR4, UR23 ;  /* 0x0000001700047c82 */ /* 0x000fe20008000000 */
[----:B------:R-:W-:Y:S01]  /*1960*/  UMOV UR16, UR17 ;  /* 0x0000001100107c82 */ /* 0x000fe20008000000 */
[----:B------:R-:W-:Y:S02]  /*1970*/  USHF.R.U32.HI UR4, URZ, UR7, UR4 ;  /* 0x00000007ff047299 */ /* 0x000fe40008011604 */
[----:B------:R-:W-:Y:S01]  /*1980*/  @UP2 USHF.R.U32.HI UR5, URZ, UR9, UR16 ;  /* 0x00000009ff052299 */ /* 0x000fe20008011610 */
[----:B------:R-:W-:Y:S01]  /*1990*/  UMOV UR18, UR19 ;  /* 0x0000001300127c82 */ /* 0x000fe20008000000 */
[----:B------:R-:W-:Y:S01]  /*19a0*/  UMOV UR20, UR21 ;  /* 0x0000001500147c82 */ /* 0x000fe20008000000 */
[----:B------:R-:W-:-:S02]  /*19b0*/  USHF.R.U32.HI UR13, URZ, UR13, UR18 ;  /* 0x0000000dff0d7299 */ /* 0x000fc40008011612 */
[----:B------:R-:W-:Y:S02]  /*19c0*/  USEL UR4, UR25, UR4, !UP0 ;  /* 0x0000000419047287 */ /* 0x000fe4000c000000 */
[----:B------:R-:W-:Y:S02]  /*19d0*/  @UP2 USHF.R.U32.HI UR6, URZ, UR9, UR20 ;  /* 0x00000009ff062299 */ /* 0x000fe40008011614 */
[----:B------:R-:W-:Y:S02]  /*19e0*/  UIMAD UR7, UR5, UR28, URZ ;  /* 0x0000001c050772a4 */ /* 0x000fe4000f8e02ff */
[----:B------:R-:W-:Y:S02]  /*19f0*/  USEL UR5, UR27, UR13, !UP1 ;  /* 0x0000000d1b057287 */ /* 0x000fe4000c800000 */
[----:B------:R-:W-:Y:S02]  /*1a00*/  UIMAD UR11, UR6, UR28, URZ ;  /* 0x0000001c060b72a4 */ /* 0x000fe4000f8e02ff */
[----:B------:R-:W-:-:S02]  /*1a10*/  UISETP.GE.AND UP0, UPT, UR4, UR7, UPT ;  /* 0x000000070400728c */ /* 0x000fc4000bf06270 */
[----:B------:R-:W-:Y:S02]  /*1a20*/  UIMAD.WIDE.U32 UR12, UR4, UR8, URZ ;  /* 0x00000008040c72a5 */ /* 0x000fe4000f8e00ff */
[----:B------:R-:W-:Y:S02]  /*1a30*/  UISETP.GE.OR UP0, UPT, UR5, UR11, UP0 ;  /* 0x0000000b0500728c */ /* 0x000fe40008706670 */
[----:B------:R-:W-:Y:S02]  /*1a40*/  UIMAD.WIDE.U32 UR16, UR5, UR8, URZ ;  /* 0x00000008051072a5 */ /* 0x000fe4000f8e00ff */
[----:B------:R-:W-:Y:S01]  /*1a50*/  UIADD3 UR11, UPT, UPT, -UR4, URZ, URZ ;  /* 0x000000ff040b7290 */ /* 0x000fe2000fffe1ff */
[----:B------:R-:W-:Y:S01]  /*1a60*/  UMOV UR8, UR13 ;  /* 0x0000000d00087c82 */ /* 0x000fe20008000000 */
[----:B------:R-:W-:Y:S02]  /*1a70*/  UIADD3 UR12, UPT, UPT, -UR5, URZ, URZ ;  /* 0x000000ff050c7290 */ /* 0x000fe4000fffe1ff */
[----:B------:R-:W-:-:S03]  /*1a80*/  USHF.R.U32.HI UR8, URZ, UR9, UR8 ;  /* 0x00000009ff087299 */ /* 0x000fc60008011608 */
[----:B------:R-:W-:Y:S01]  /*1a90*/  @!UP0 UMOV UR7, UR17 ;  /* 0x0000001100078c82 */ /* 0x000fe20008000000 */
[----:B------:R-:W-:Y:S02]  /*1aa0*/  UIMAD UR25, UR14, UR11, UR25 ;  /* 0x0000000b0e1972a4 */ /* 0x000fe4000f8e0219 */
[----:B------:R-:W-:Y:S02]  /*1ab0*/  USEL UR8, UR4, UR8, !UP2 ;  /* 0x0000000804087287 */ /* 0x000fe4000d000000 */
[----:B------:R-:W-:Y:S02]  /*1ac0*/  @!UP0 USHF.R.U32.HI UR7, URZ, UR9, UR7 ;  /* 0x00000009ff078299 */ /* 0x000fe40008011607 */
[----:B------:R-:W-:Y:S02]  /*1ad0*/  UIADD3 UR9, UPT, UPT, -UR8, URZ, URZ ;  /* 0x000000ff08097290 */ /* 0x000fe4000fffe1ff */
[----:B------:R-:W-:Y:S02]  /*1ae0*/  @!UP0 USEL UR7, UR5, UR7, !UP2 ;  /* 0x0000000705078287 */ /* 0x000fe4000d000000 */
[----:B------:R-:W-:-:S02]  /*1af0*/  UIMAD UR9, UR28, UR9, UR4 ;  /* 0x000000091c0972a4 */ /* 0x000fc4000f8e0204 */
[----:B------:R-:W-:Y:S02]  /*1b00*/  @!UP0 UIADD3 UR8, UPT, UPT, UR8, -UR7, URZ ;  /* 0x8000000708088290 */ /* 0x000fe4000fffe0ff */
[----:B------:R-:W-:Y:S02]  /*1b10*/  @!UP0 UIMAD UR6, UR9, UR6, UR7 ;  /* 0x00000006090682a4 */ /* 0x000fe4000f8e0207 */
[----:B------:R-:W-:Y:S02]  /*1b20*/  @!UP0 UIMAD UR4, UR8, UR28, UR5 ;  /* 0x0000001c080482a4 */ /* 0x000fe4000f8e0205 */
[----:B------:R-:W-:Y:S02]  /*1b30*/  UIMAD UR27, UR29, UR12, UR27 ;  /* 0x0000000c1d1b72a4 */ /* 0x000fe4000f8e021b */
[----:B------:R-:W-:Y:S01]  /*1b40*/  UIMAD UR25, UR4, UR14, UR25 ;  /* 0x0000000e041972a4 */ /* 0x000fe2000f8e0219 */
[----:B------:R-:W-:Y:S02]  /*1b50*/  @!UP0 UMOV UR5, UR6 ;  /* 0x0000000600058c82 */ /* 0x000fe40008000000 */
[----:B------:R-:W-:-:S12]  /*1b60*/  UIMAD UR27, UR5, UR29, UR27 ;  /* 0x0000001d051b72a4 */ /* 0x000fd8000f8e021b */
.L_x_19:
[----:B------:R-:W-:-:S09]  /*1b70*/  UISETP.NE.AND UP0, UPT, UR31, 0x1, UPT ;  /* 0x000000011f00788c */ /* 0x000fd2000bf05270 */
[----:B------:R-:W-:Y:S05]  /*1b80*/  BRA.U UP0, `(.L_x_20) ;  /* 0x0000000100447547 */ /* 0x000fea000b800000 */
[----:B------:R-:W1:Y:S01]  /*1b90*/  LDCU.128 UR12, c[0x0][0xf10] ;  /* 0x0001e200ff0c77ac */ /* 0x000e620008000c00 */
[----:B------:R-:W2:Y:S01]  /*1ba0*/  LDCU UR8, c[0x0][0xf0c] ;  /* 0x0001e180ff0877ac */ /* 0x000ea20008000800 */
[----:B------:R-:W3:Y:S01]  /*1bb0*/  LDCU UR9, c[0x0][0xf20] ;  /* 0x0001e400ff0977ac */ /* 0x000ee20008000800 */
[----:B-1----:R-:W-:Y:S02]  /*1bc0*/  UIMAD.WIDE.U32 UR6, UR27, UR12, URZ ;  /* 0x0000000c1b0672a5 */ /* 0x002fe4000f8e00ff */
[----:B------:R-:W-:Y:S02]  /*1bd0*/  UIMAD.WIDE.U32 UR4, UR25, UR15, URZ ;  /* 0x0000000f190472a5 */ /* 0x000fe4000f8e00ff */
[----:B--2---:R-:W-:Y:S02]  /*1be0*/  UISETP.NE.AND UP1, UPT, UR8, 0x1, UPT ;  /* 0x000000010800788c */ /* 0x004fe4000bf25270 */
[----:B------:R-:W-:Y:S01]  /*1bf0*/  UISETP.NE.AND UP0, UPT, UR14, 0x1, UPT ;  /* 0x000000010e00788c */ /* 0x000fe2000bf05270 */
[----:B------:R-:W-:-:S02]  /*1c00*/  UMOV UR6, UR7 ;  /* 0x0000000700067c82 */ /* 0x000fc40008000000 */
[----:B------:R-:W-:Y:S01]  /*1c10*/  UMOV UR4, UR5 ;  /* 0x0000000500047c82 */ /* 0x000fe20008000000 */
[----:B------:R-:W-:Y:S02]  /*1c20*/  USHF.R.U32.HI UR13, URZ, UR13, UR6 ;  /* 0x0000000dff0d7299 */ /* 0x000fe40008011606 */
[----:B---3--:R-:W-:Y:S02]  /*1c30*/  USHF.R.U32.HI UR4, URZ, UR9, UR4 ;  /* 0x00000009ff047299 */ /* 0x008fe40008011604 */
[----:B------:R-:W-:Y:S02]  /*1c40*/  USEL UR5, UR27, UR13, !UP1 ;  /* 0x0000000d1b057287 */ /* 0x000fe4000c800000 */
[----:B------:R-:W-:-:S04]  /*1c50*/  USEL UR4, UR25, UR4, !UP0 ;  /* 0x0000000419047287 */ /* 0x000fc8000c000000 */
[----:B------:R-:W-:Y:S02]  /*1c60*/  UIADD3 UR6, UPT, UPT, UR5, -UR4, URZ ;  /* 0x8000000405067290 */ /* 0x000fe4000fffe0ff */
[----:B------:R-:W-:Y:S02]  /*1c70*/  UIADD3 UR4, UPT, UPT, -UR5, UR4, URZ ;  /* 0x0000000405047290 */ /* 0x000fe4000fffe1ff */
[----:B------:R-:W-:Y:S02]  /*1c80*/  UIMAD UR25, UR6, UR14, UR25 ;  /* 0x0000000e061972a4 */ /* 0x000fe4000f8e0219 */
[----:B------:R-:W-:-:S12]  /*1c90*/  UIMAD UR27, UR4, UR8, UR27 ;  /* 0x00000008041b72a4 */ /* 0x000fd8000f8e021b */
.L_x_20:
[----:B------:R-:W-:-:S09]  /*1ca0*/  UISETP.EQ.U32.AND UP0, UPT, UR32, 0x1, UPT ;  /* 0x000000012000788c */ /* 0x000fd2000bf02070 */
[----:B------:R-:W-:Y:S05]  /*1cb0*/  BRA.U !UP0, `(.L_x_21) ;  /* 0x00000001080c7547 */ /* 0x000fea000b800000 */
[----:B------:R-:W-:Y:S01]  /*1cc0*/  UCGABAR_WAIT ;  /* 0x0000000000007dc7 */ /* 0x000fe20008000000 */
[----:B------:R-:W-:Y:S01]  /*1cd0*/  CCTL.IVALL ;  /* 0x00000000ff00798f */ /* 0x000fe20002000000 */
[----:B------:R-:W-:Y:S05]  /*1ce0*/  BRA `(.L_x_22) ;  /* 0x0000000000047947 */ /* 0x000fea0003800000 */
.L_x_21:
[----:B------:R-:W-:Y:S06]  /*1cf0*/  BAR.SYNC.DEFER_BLOCKING 0x0 ;  /* 0x0000000000007b1d */ /* 0x000fec0000010000 */
.L_x_22:
[----:B------:R-:W-:Y:S05]  /*1d00*/  BRA.U UP5, `(.L_x_23) ;  /* 0x0000001d05b07547 */ /* 0x000fea000b800000 */
[----:B------:R-:W1:Y:S01]  /*1d10*/  LDCU UR6, c[0x0][0x38c] ;  /* 0x00007180ff0677ac */ /* 0x000e620008000800 */
[----:B------:R-:W-:Y:S01]  /*1d20*/  PLOP3.LUT P2, PT, PT, PT, UP3, 0x80, 0x8 ;  /* 0x000000000008781c */ /* 0x000fe20003f4f038 */
[----:B------:R-:W-:Y:S01]  /*1d30*/  IMAD.MOV.U32 R12, RZ, RZ, 0x1 ;  /* 0x00000001ff0c7424 */ /* 0x000fe200078e00ff */
[----:B------:R-:W-:Y:S02]  /*1d40*/  ISETP.NE.AND P3, PT, R0, RZ, P4 ;  /* 0x000000ff0000720c */ /* 0x000fe40002765270 */
[----:B------:R-:W-:Y:S02]  /*1d50*/  CS2R R10, SRZ ;  /* 0x00000000000a7805 */ /* 0x000fe4000001ff00 */
[----:B------:R-:W-:Y:S01]  /*1d60*/  PLOP3.LUT P2, PT, P2, PT, PT, 0x8, 0x80 ;  /* 0x000000000080781c */ /* 0x000fe2000174e170 */
[----:B------:R-:W-:Y:S01]  /*1d70*/  IMAD.MOV.U32 R9, RZ, RZ, RZ ;  /* 0x000000ffff097224 */ /* 0x000fe200078e00ff */
[----:B------:R-:W2:Y:S01]  /*1d80*/  LDCU UR60, c[0x0][0x370] ;  /* 0x00006e00ff3c77ac */ /* 0x000ea20008000800 */
[----:B------:R-:W-:Y:S01]  /*1d90*/  IMAD.MOV.U32 R8, RZ, RZ, 0x1 ;  /* 0x00000001ff087424 */ /* 0x000fe200078e00ff */
[----:B------:R-:W3:Y:S01]  /*1da0*/  LDCU.64 UR46, c[0x0][0x348] ;  /* 0x00006900ff2e77ac */ /* 0x000ee20008000a00 */
[----:B------:R-:W-:-:S02]  /*1db0*/  ULEA UR65, UR30, UR65, 0x1 ;  /* 0x000000411e417291 */ /* 0x000fc4000f8e08ff */
[----:B------:R-:W-:Y:S02]  /*1dc0*/  ULEA UR64, UR30, UR64, 0x2 ;  /* 0x000000401e407291 */ /* 0x000fe4000f8e10ff */
[----:B-1----:R-:W-:Y:S02]  /*1dd0*/  UIADD3 UR5, UPT, UPT, UR6, 0x7f, URZ ;  /* 0x0000007f06057890 */ /* 0x002fe4000fffe0ff */
[----:B------:R-:W-:Y:S02]  /*1de0*/  UIADD3 UR67, UPT, UPT, UR6, 0xfe, URZ ;  /* 0x000000fe06437890 */ /* 0x000fe4000fffe0ff */
[----:B------:R-:W-:Y:S01]  /*1df0*/  USHF.R.S32.HI UR4, URZ, 0x1f, UR5 ;  /* 0x0000001fff047899 */ /* 0x000fe20008011405 */
[----:B------:R-:W1:Y:S03]  /*1e00*/  LDCU UR59, c[0x0][0x374] ;  /* 0x00006e80ff3b77ac */ /* 0x000e660008000800 */
[----:B------:R-:W-:Y:S01]  /*1e10*/  ULEA.HI UR4, UR4, UR5, URZ, 0x7 ;  /* 0x0000000504047291 */ /* 0x000fe2000f8f38ff */
[----:B------:R-:W-:-:S03]  /*1e20*/  UMOV UR14, URZ ;  /* 0x000000ff000e7c82 */ /* 0x000fc60008000000 */
[----:B------:R-:W-:Y:S02]  /*1e30*/  USHF.R.S32.HI UR62, URZ, 0x7, UR4 ;  /* 0x00000007ff3e7899 */ /* 0x000fe40008011404 */
[----:B------:R-:W-:Y:S02]  /*1e40*/  UIADD3 UR4, UPT, UPT, UR6, -0x1, URZ ;  /* 0xffffffff06047890 */ /* 0x000fe4000fffe0ff */
[----:B------:R-:W-:Y:S02]  /*1e50*/  UISETP.LT.U32.AND UP0, UPT, UR62, 0x12, UPT ;  /* 0x000000123e00788c */ /* 0x000fe4000bf01070 */
[----:B------:R-:W-:Y:S02]  /*1e60*/  UISETP.GE.U32.AND UP1, UPT, UR4, -0xff, UPT ;  /* 0xffffff010400788c */ /* 0x000fe4000bf26070 */
[----:B------:R-:W-:Y:S02]  /*1e70*/  USEL UR61, UR62, 0x12, UP0 ;  /* 0x000000123e3d7887 */ /* 0x000fe40008000000 */
[----:B------:R-:W-:-:S02]  /*1e80*/  UISETP.NE.AND UP0, UPT, UR24, URZ, UPT ;  /* 0x000000ff1800728c */ /* 0x000fc4000bf05270 */
[----:B------:R-:W-:Y:S02]  /*1e90*/  UIADD3 UR4, UPT, UPT, UR61, -0x1, URZ ;  /* 0xffffffff3d047890 */ /* 0x000fe4000fffe0ff */
[----:B------:R-:W-:Y:S02]  /*1ea0*/  USEL UR51, UR51, 0x2, UP0 ;  /* 0x0000000233337887 */ /* 0x000fe40008000000 */
[----:B------:R-:W-:Y:S02]  /*1eb0*/  UIADD3 UR66, UPT, UPT, UR62, -UR61, URZ ;  /* 0x8000003d3e427290 */ /* 0x000fe4000fffe0ff */
[----:B------:R-:W-:-:S04]  /*1ec0*/  @UP1 UIADD3 UR4, UPT, UPT, UR61, URZ, URZ ;  /* 0x000000ff3d041290 */ /* 0x000fc8000fffe0ff */
[----:B------:R-:W-:Y:S02]  /*1ed0*/  UIADD3 UR53, UPT, UPT, UR4, 0x1, URZ ;  /* 0x0000000104357890 */ /* 0x000fe4000fffe0ff */
[----:B-123--:R-:W-:-:S12]  /*1ee0*/  UIADD3 UR63, UPT, UPT, -UR4, URZ, URZ ;  /* 0x000000ff043f7290 */ /* 0x00efd8000fffe1ff */
.L_x_47:
[----:B------:R-:W-:Y:S01]  /*1ef0*/  UISETP.NE.AND UP0, UPT, UR58, URZ, UPT ;  /* 0x000000ff3a00728c */ /* 0x000fe2000bf05270 */
[----:B-1----:R-:W1:Y:S08]  /*1f00*/  S2UR UR58, SR_CgaCtaId ;  /* 0x00000000003a79c3 */ /* 0x002e700000008800 */
[----:B---3--:R-:W-:Y:S05]  /*1f10*/  BRA.U UP0, `(.L_x_24) ;  /* 0x0000000100347547 */ /* 0x008fea000b800000 */
[----:B------:R-:W2:Y:S01]  /*1f20*/  S2R R0, SR_CgaCtaId ;  /* 0x0000000000007919 */ /* 0x000ea20000008800 */
[----:B------:R-:W-:Y:S02]  /*1f30*/  MOV R3, 0x400 ;  /* 0x0000040000037802 */ /* 0x000fe40000000f00 */
[----:B------:R-:W-:Y:S02]  /*1f40*/  SHF.L.U32 R2, R8, 0x1f, RZ ;  /* 0x0000001f08027819 */ /* 0x000fe400000006ff */
[----:B--2---:R-:W-:-:S05]  /*1f50*/  LEA R0, R0, R3, 0x18 ;  /* 0x0000000300007211 */ /* 0x004fca00078ec0ff */
[----:B------:R-:W-:-:S04]  /*1f60*/  IMAD R3, R9, 0x8, R0 ;  /* 0x0000000809037824 */ /* 0x000fc800078e0200 */
[----:B------:R-:W2:Y:S02]  /*1f70*/  SYNCS.PHASECHK.TRANS64.TRYWAIT P0, [R3+URZ+0x1b0], R2 ;  /* 0x0001b002030075a7 */ /* 0x000ea400080011ff */
[----:B--2---:R-:W-:Y:S05]  /*1f80*/  @!P0 BRA `(.L_x_25) ;  /* 0x00000078001c8947 */ /* 0x004fea0003800000 */
.L_x_152:
[----:B------:R-:W-:Y:S01]  /*1f90*/  VIADD R9, R9, 0x1 ;  /* 0x0000000109097836 */ /* 0x000fe20000000000 */
[----:B------:R2:W-:Y:S04]  /*1fa0*/  SYNCS.ARRIVE.TRANS64.A1T0 RZ, [R3+URZ+0x1a0], RZ ;  /* 0x0001a0ff03ff79a7 */ /* 0x0005e800081000ff */
[----:B------:R-:W-:-:S04]  /*1fb0*/  ISETP.NE.AND P0, PT, R9, 0x2, PT ;  /* 0x000000020900780c */ /* 0x000fc80003f05270 */
[----:B------:R-:W-:Y:S02]  /*1fc0*/  SEL R9, R9, RZ, P0 ;  /* 0x000000ff09097207 */ /* 0x000fe40000000000 */
[----:B--2---:R-:W-:-:S04]  /*1fd0*/  SEL R3, RZ, 0x1, P0 ;  /* 0x00000001ff037807 */ /* 0x004fc80000000000 */
[----:B------:R-:W-:Y:S02]  /*1fe0*/  LOP3.LUT R8, R8, R3, RZ, 0x3c, !PT ;  /* 0x0000000308087212 */ /* 0x000fe400078e3cff */
.L_x_24:
[----:B------:R-:W-:Y:S01]  /*1ff0*/  UMOV UR6, 0x400 ;  /* 0x0000040000067882 */ /* 0x000fe20000000000 */
[----:B------:R-:W-:Y:S01]  /*2000*/  SHF.L.U32 R0, R12, 0x1f, RZ ;  /* 0x0000001f0c007819 */ /* 0x000fe200000006ff */
[----:B-1----:R-:W-:Y:S02]  /*2010*/  ULEA UR6, UR58, UR6, 0x18 ;  /* 0x000000063a067291 */ /* 0x002fe4000f8ec0ff */
[----:B------:R-:W-:Y:S02]  /*2020*/  UISETP.GE.U32.AND UP0, UPT, UR67, 0xff, UPT ;  /* 0x000000ff4300788c */ /* 0x000fe4000bf06070 */
[----:B------:R-:W-:Y:S02]  /*2030*/  ULEA UR4, UR14, UR6, 0x3 ;  /* 0x000000060e047291 */ /* 0x000fe4000f8e18ff */
[----:B------:R-:W-:Y:S02]  /*2040*/  ULEA UR35, UR25, UR65, 0x2 ;  /* 0x0000004119237291 */ /* 0x000fe4000f8e10ff */
[----:B------:R-:W-:-:S02]  /*2050*/  ULEA.HI UR11, UR25, UR25, URZ, 0x1 ;  /* 0x00000019190b7291 */ /* 0x000fc4000f8f08ff */
[----:B------:R-:W-:Y:S02]  /*2060*/  USHF.L.U32 UR35, UR35, 0x4, URZ ;  /* 0x0000000423237899 */ /* 0x000fe400080006ff */
[----:B------:R-:W-:Y:S01]  /*2070*/  USHF.R.S32.HI UR11, URZ, 0x1, UR11 ;  /* 0x00000001ff0b7899 */ /* 0x000fe2000801140b */
[----:B------:R1:W2:Y:S01]  /*2080*/  SYNCS.PHASECHK.TRANS64.TRYWAIT P1, [UR4+0x90], R0 ;  /* 0x00009000ff0075a7 */ /* 0x0002a20008021104 */
[----:B------:R-:W-:Y:S01]  /*2090*/  ULEA.HI UR4, UR27, UR27, URZ, 0x1 ;  /* 0x0000001b1b047291 */ /* 0x000fe2000f8f08ff */
[----:B------:R-:W-:-:S03]  /*20a0*/  UMOV UR20, URZ ;  /* 0x000000ff00147c82 */ /* 0x000fc60008000000 */
[----:B------:R-:W-:Y:S02]  /*20b0*/  USHF.L.U32 UR43, UR4, 0x7, URZ ;  /* 0x00000007042b7899 */ /* 0x000fe400080006ff */
[----:B------:R-:W-:Y:S02]  /*20c0*/  ULOP3.LUT UR27, UR4, 0xfffffffe, URZ, 0xc0, !UPT ;  /* 0xfffffffe041b7892 */ /* 0x000fe4000f8ec0ff */
[----:B------:R-:W-:Y:S02]  /*20d0*/  ULOP3.LUT UR43, UR43, 0xffffff00, URZ, 0xc0, !UPT ;  /* 0xffffff002b2b7892 */ /* 0x000fe4000f8ec0ff */
[----:B------:R-:W-:Y:S02]  /*20e0*/  ULOP3.LUT UR27, UR27, 0x1, UR68, 0xf8, !UPT ;  /* 0x000000011b1b7892 */ /* 0x000fe4000f8ef844 */
[----:B------:R-:W-:Y:S01]  /*20f0*/  ULEA UR43, UR64, UR43, 0x5 ;  /* 0x0000002b402b7291 */ /* 0x000fe2000f8e28ff */
[----:B------:R-:W-:Y:S11]  /*2100*/  BRA.U !UP0, `(.L_x_26) ;  /* 0x0000000508287547 */ /* 0x000ff6000b800000 */
[----:B------:R-:W-:Y:S01]  /*2110*/  UMOV UR15, UR63 ;  /* 0x0000003f000f7c82 */ /* 0x000fe20008000000 */
[----:B------:R-:W-:Y:S01]  /*2120*/  UMOV UR4, UR14 ;  /* 0x0000000e00047c82 */ /* 0x000fe20008000000 */
[----:B------:R-:W-:Y:S01]  /*2130*/  UMOV UR28, 0xffffffff ;  /* 0xffffffff001c7882 */ /* 0x000fe20000000000 */
[----:B------:R-:W-:-:S05]  /*2140*/  UMOV UR42, URZ ;  /* 0x000000ff002a7c82 */ /* 0x000fca0008000000 */
.L_x_34:
[----:B------:R-:W-:Y:S01]  /*2150*/  ULEA UR5, UR4, UR6, 0x3 ;  /* 0x0000000604057291 */ /* 0x000fe2000f8e18ff */
[----:B--2---:R-:W-:Y:S01]  /*2160*/  @P4 MOV R2, 0x5800 ;  /* 0x0000580000024802 */ /* 0x004fe20000000f00 */
[----:B--23--:R-:W-:Y:S10]  /*2170*/  @P1 BRA `(.L_x_27) ;  /* 0x00000000000c1947 */ /* 0x00cff40003800000 */
[----:B------:R-:W-:-:S04]  /*2180*/  SHF.L.U32 R3, R12, 0x1f, RZ ;  /* 0x0000001f0c037819 */ /* 0x000fc800000006ff */
[----:B------:R-:W2:Y:S02]  /*2190*/  SYNCS.PHASECHK.TRANS64.TRYWAIT P0, [UR5+0x90], R3 ;  /* 0x00009003ff0075a7 */ /* 0x000ea40008001105 */
[----:B--2---:R-:W-:Y:S05]  /*21a0*/  @!P0 BRA `(.L_x_28) ;  /* 0x0000007400a88947 */ /* 0x004fea0003800000 */
.L_x_27:
[----:B------:R2:W-:Y:S01]  /*21b0*/  @P4 SYNCS.ARRIVE.TRANS64 RZ, [UR5], R2 ;  /* 0x00000002ffff49a7 */ /* 0x0005e20008000005 */
[----:B------:R-:W-:Y:S02]  /*21c0*/  ULOP3.LUT UR7, UR51, 0x2, URZ, 0xfc, !UPT ;  /* 0x0000000233077892 */ /* 0x000fe4000f8efcff */
[----:B------:R-:W-:Y:S02]  /*21d0*/  UIADD3 UR15, UPT, UPT, UR15, 0x1, URZ ;  /* 0x000000010f0f7890 */ /* 0x000fe4000fffe0ff */
[----:B------:R-:W-:Y:S02]  /*21e0*/  UISETP.NE.AND UP0, UPT, UR7, 0x2, UPT ;  /* 0x000000020700788c */ /* 0x000fe4000bf05270 */
[----:B------:R-:W-:Y:S02]  /*21f0*/  UIADD3 UR28, UPT, UPT, UR28, 0x1, URZ ;  /* 0x000000011c1c7890 */ /* 0x000fe4000fffe0ff */
[----:B------:R-:W-:-:S05]  /*2200*/  UISETP.NE.AND UP4, UPT, UR15, 0x1, UPT ;  /* 0x000000010f00788c */ /* 0x000fca000bf85270 */
[----:B------:R-:W-:Y:S05]  /*2210*/  BRA.U UP0, `(.L_x_29) ;  /* 0x0000000100047547 */ /* 0x000fea000b800000 */
[----:B------:R-:W-:Y:S05]  /*2220*/  BPT.TRAP 0x1 ;  /* 0x000000040000795c */ /* 0x000fea0000300000 */
.L_x_29:
[----:B------:R-:W-:Y:S04]  /*2230*/  BSSY.RECONVERGENT B0, `(.L_x_30) ;  /* 0x0000003000007945 */ /* 0x000fe80003800200 */
[----:B------:R-:W-:Y:S05]  /*2240*/  @!P3 BRA `(.L_x_31) ;  /* 0x000000000004b947 */ /* 0x000fea0003800000 */
[----:B------:R-:W-:Y:S05]  /*2250*/  BPT.TRAP 0x1 ;  /* 0x000000040000795c */ /* 0x000fea0000300000 */
.L_x_31:
[----:B------:R-:W-:Y:S05]  /*2260*/  BSYNC.RECONVERGENT B0 ;  /* 0x0000000000007941 */ /* 0x000fea0003800200 */
.L_x_30:
[----:B------:R-:W-:Y:S01]  /*2270*/  UIADD3 UR7, UPT, UPT, UR4, 0x1, URZ ;  /* 0x0000000104077890 */ /* 0x000fe2000fffe0ff */
[----:B------:R-:W-:Y:S01]  /*2280*/  BSSY.RECONVERGENT B0, `(.L_x_32) ;  /* 0x000002e000007945 */ /* 0x000fe20003800200 */
[----:B------:R-:W-:Y:S02]  /*2290*/  ELECT P0, URZ, PT ;  /* 0x0000000000ff782f */ /* 0x000fe40003800000 */
[----:B------:R-:W-:-:S04]  /*22a0*/  UISETP.NE.AND UP0, UPT, UR7, 0x12, UPT ;  /* 0x000000120700788c */ /* 0x000fc8000bf05270 */
[----:B------:R-:W-:Y:S02]  /*22b0*/  USEL UR8, URZ, 0x1, UP0 ;  /* 0x00000001ff087887 */ /* 0x000fe40008000000 */
[----:B------:R-:W-:-:S04]  /*22c0*/  USEL UR14, UR7, URZ, UP0 ;  /* 0x000000ff070e7287 */ /* 0x000fc80008000000 */
[----:B------:R-:W-:Y:S01]  /*22d0*/  ULEA UR7, UR14, UR6, 0x3 ;  /* 0x000000060e077291 */ /* 0x000fe2000f8e18ff */
[----:B------:R-:W-:-:S04]  /*22e0*/  LOP3.LUT R12, R12, UR8, RZ, 0x3c, !PT ;  /* 0x000000080c0c7c12 */ /* 0x000fc8000f8e3cff */
[----:B-1----:R-:W-:-:S04]  /*22f0*/  SHF.L.U32 R0, R12, 0x1f, RZ ;  /* 0x0000001f0c007819 */ /* 0x002fc800000006ff */
[----:B------:R1:W3:Y:S01]  /*2300*/  SYNCS.PHASECHK.TRANS64.TRYWAIT P1, [UR7+0x90], R0 ;  /* 0x00009000ff0075a7 */ /* 0x0002e20008021107 */
[----:B------:R-:W-:Y:S05]  /*2310*/  @!P0 BRA `(.L_x_33) ;  /* 0x0000000000908947 */ /* 0x000fea0003800000 */
[----:B------:R-:W-:Y:S02]  /*2320*/  USHF.L.U32 UR7, UR4, 0x9, URZ ;  /* 0x0000000904077899 */ /* 0x000fe400080006ff */
[----:B------:R-:W-:Y:S02]  /*2330*/  ULEA UR40, UR4, UR49, 0xd ;  /* 0x0000003104287291 */ /* 0x000fe4000f8e68ff */
[----:B------:R-:W-:Y:S02]  /*2340*/  UIADD3 UR22, UP3, UPT, UR46, 0x80, URZ ;  /* 0x000000802e167890 */ /* 0x000fe4000ff7e0ff */
[----:B------:R-:W-:Y:S02]  /*2350*/  ULEA UR32, UR4, UR48, 0xb ;  /* 0x0000003004207291 */ /* 0x000fe4000f8e58ff */
[----:B------:R-:W-:Y:S02]  /*2360*/  UIADD3 UR20, UP2, UPT, UR46, 0x180, URZ ;  /* 0x000001802e147890 */ /* 0x000fe4000ff5e0ff */
[----:B------:R-:W-:-:S02]  /*2370*/  UIADD3 UR18, UP1, UPT, UR46, 0x280, URZ ;  /* 0x000002802e127890 */ /* 0x000fc4000ff3e0ff */
[----:B------:R-:W-:Y:S02]  /*2380*/  ULOP3.LUT UR24, UR52, UR7, URZ, 0xfc, !UPT ;  /* 0x0000000734187292 */ /* 0x000fe4000f8efcff */
[----:B------:R-:W-:Y:S02]  /*2390*/  UIADD3 UR16, UP0, UPT, UR46, 0x380, URZ ;  /* 0x000003802e107890 */ /* 0x000fe4000ff1e0ff */
[----:B------:R-:W-:Y:S02]  /*23a0*/  ULOP3.LUT UR8, UR7, UR50, URZ, 0xfc, !UPT ;  /* 0x0000003207087292 */ /* 0x000fe4000f8efcff */
[----:B------:R-:W-:Y:S02]  /*23b0*/  ULOP3.LUT UR41, UR5, 0xfefffff8, URZ, 0xc0, !UPT ;  /* 0xfefffff805297892 */ /* 0x000fe4000f8ec0ff */
[----:B------:R-:W-:Y:S02]  /*23c0*/  UIADD3.X UR23, UPT, UPT, URZ, UR47, URZ, UP3, !UPT ;  /* 0x0000002fff177290 */ /* 0x000fe40009ffe4ff */
[----:B------:R-:W-:-:S02]  /*23d0*/  UIADD3 UR40, UPT, UPT, UR6, 0x6400, UR40 ;  /* 0x0000640006287890 */ /* 0x000fc4000fffe028 */
[----:B------:R-:W-:Y:S02]  /*23e0*/  UPRMT UR7, URZ, 0x5410, UR37 ;  /* 0x00005410ff077896 */ /* 0x000fe40008000025 */
[----:B------:R-:W-:Y:S02]  /*23f0*/  UIADD3.X UR21, UPT, UPT, URZ, UR47, URZ, UP2, !UPT ;  /* 0x0000002fff157290 */ /* 0x000fe400097fe4ff */
[----:B------:R-:W-:Y:S02]  /*2400*/  UIADD3 UR32, UPT, UPT, UR6, 0x2a400, UR32 ;  /* 0x0002a40006207890 */ /* 0x000fe4000fffe020 */
[----:B------:R-:W-:Y:S02]  /*2410*/  UPRMT UR31, URZ, 0x5410, UR45 ;  /* 0x00005410ff1f7896 */ /* 0x000fe4000800002d */
[----:B------:R-:W-:Y:S02]  /*2420*/  UIADD3.X UR19, UPT, UPT, URZ, UR47, URZ, UP1, !UPT ;  /* 0x0000002fff137290 */ /* 0x000fe40008ffe4ff */
[----:B------:R-:W-:-:S02]  /*2430*/  UIADD3 UR24, UPT, UPT, UR6, 0x33400, UR24 ;  /* 0x0003340006187890 */ /* 0x000fc4000fffe018 */
[----:B------:R-:W-:Y:S02]  /*2440*/  UIADD3.X UR17, UPT, UPT, URZ, UR47, URZ, UP0, !UPT ;  /* 0x0000002fff117290 */ /* 0x000fe400087fe4ff */
[----:B------:R-:W-:Y:S02]  /*2450*/  UPRMT UR30, URZ, 0x5410, UR38 ;  /* 0x00005410ff1e7896 */ /* 0x000fe40008000026 */
[----:B------:R-:W-:Y:S01]  /*2460*/  UIADD3 UR8, UPT, UPT, UR6, 0x35800, UR8 ;  /* 0x0003580006087890 */ /* 0x000fe2000fffe008 */
[----:B------:R-:W-:Y:S01]  /*2470*/  UMOV UR54, 0x0 ;  /* 0x0000000000367882 */ /* 0x000fe20000000000 */
[----:B------:R-:W-:Y:S01]  /*2480*/  UMOV UR55, 0x10000000 ;  /* 0x1000000000377882 */ /* 0x000fe20000000000 */
[----:B------:R-:W-:Y:S01]  /*2490*/  UMOV UR34, UR42 ;  /* 0x0000002a00227c82 */ /* 0x000fe20008000000 */
[----:B------:R-:W-:Y:S01]  /*24a0*/  UMOV UR36, UR44 ;  /* 0x0000002c00247c82 */ /* 0x000fe20008000000 */
[----:B------:R-:W-:Y:S01]  /*24b0*/  UMOV UR33, UR41 ;  /* 0x0000002900217c82 */ /* 0x000fe20008000000 */
[----:B------:R-:W-:Y:S01]  /*24c0*/  UMOV UR29, UR44 ;  /* 0x0000002c001d7c82 */ /* 0x000fe20008000000 */
[----:B------:R-:W-:Y:S01]  /*24d0*/  UMOV UR25, UR41 ;  /* 0x0000002900197c82 */ /* 0x000fe20008000000 */
[----:B------:R4:W-:Y:S01]  /*24e0*/  UTMALDG.3D.MULTICAST.2CTA [UR40], [UR22], UR7, desc[UR54] ;  /* 0x00003628160073b4 */ /* 0x0009e20008211807 */
[----:B------:R-:W-:Y:S01]  /*24f0*/  UMOV UR12, UR28 ;  /* 0x0000001c000c7c82 */ /* 0x000fe20008000000 */
[----:B------:R-:W-:Y:S01]  /*2500*/  UMOV UR13, UR44 ;  /* 0x0000002c000d7c82 */ /* 0x000fe20008000000 */
[----:B------:R-:W-:Y:S01]  /*2510*/  UMOV UR9, UR41 ;  /* 0x0000002900097c82 */ /* 0x000fe20008000000 */
[----:B------:R4:W-:Y:S01]  /*2520*/  UTMALDG.3D.MULTICAST.2CTA [UR32], [UR20], UR31, desc[UR54] ;  /* 0x00003620140073b4 */ /* 0x0009e2000821181f */
[----:B------:R4:W-:Y:S01]  /*2530*/  UTMALDG.4D.MULTICAST.2CTA [UR24], [UR18], UR7, desc[UR54] ;  /* 0x00003618120073b4 */ /* 0x0009e20008219807 */
[----:B------:R4:W-:Y:S02]  /*2540*/  UTMALDG.4D.MULTICAST.2CTA [UR8], [UR16], UR30, desc[UR54] ;  /* 0x00003608100073b4 */ /* 0x0009e4000821981e */
[----:B----4-:R-:W-:Y:S01]  /*2550*/  NOP ;  /* 0x0000000000007918 */ /* 0x010fe20000000000 */
.L_x_33:
[----:B------:R-:W-:Y:S05]  /*2560*/  BSYNC.RECONVERGENT B0 ;  /* 0x0000000000007941 */ /* 0x000fea0003800200 */
.L_x_32:
[----:B------:R-:W-:Y:S01]  /*2570*/  UIADD3 UR42, UPT, UPT, UR42, 0x80, URZ ;  /* 0x000000802a2a7890 */ /* 0x000fe2000fffe0ff */
[----:B------:R-:W-:Y:S01]  /*2580*/  UMOV UR4, UR14 ;  /* 0x0000000e00047c82 */ /* 0x000fe20008000000 */
[----:B------:R-:W-:Y:S01]  /*2590*/  UMOV UR20, UR53 ;  /* 0x0000003500147c82 */ /* 0x000fe20008000000 */
[----:B------:R-:W-:Y:S09]  /*25a0*/  BRA.U UP4, `(.L_x_34) ;  /* 0xfffffff904e87547 */ /* 0x000ff2000b83ffff */
.L_x_26:
[----:B------:R-:W-:Y:S01]  /*25b0*/  ULEA UR4, UR14, UR6, 0x3 ;  /* 0x000000060e047291 */ /* 0x000fe2000f8e18ff */
[----:B-1----:R-:W-:Y:S01]  /*25c0*/  SHF.L.U32 R0, R12, 0x1f, RZ ;  /* 0x0000001f0c007819 */ /* 0x002fe200000006ff */
[----:B------:R-:W-:Y:S01]  /*25d0*/  @!P2 SYNCS.ARRIVE.TRANS64.A1T0 RZ, [UR6+0x158], RZ ;  /* 0x000158ffffffa9a7 */ /* 0x000fe20008100006 */
[----:B------:R-:W-:-:S06]  /*25e0*/  UISETP.GT.AND UP0, UPT, UR62, UR61, UPT ;  /* 0x0000003d3e00728c */ /* 0x000fcc000bf04270 */
[----:B--23--:R1:W2:Y:S03]  /*25f0*/  SYNCS.PHASECHK.TRANS64.TRYWAIT P1, [UR4+0x90], R0 ;  /* 0x00009000ff0075a7 */ /* 0x00c2a60008021104 */
[----:B------:R-:W-:Y:S05]  /*2600*/  BRA.U !UP0, `(.L_x_35) ;  /* 0x0000000508207547 */ /* 0x000fea000b800000 */
[----:B------:R-:W-:Y:S01]  /*2610*/  UIADD3 UR28, UPT, UPT, UR66, UR20, URZ ;  /* 0x00000014421c7290 */ /* 0x000fe2000fffe0ff */
[----:B------:R-:W-:-:S11]  /*2620*/  UMOV UR5, UR14 ;  /* 0x0000000e00057c82 */ /* 0x000fd60008000000 */
.L_x_43:
[----:B------:R-:W-:Y:S01]  /*2630*/  ULEA UR7, UR5, UR6, 0x3 ;  /* 0x0000000605077291 */ /* 0x000fe2000f8e18ff */
[----:B--2---:R-:W-:Y:S01]  /*2640*/  @P4 MOV R2, 0x5800 ;  /* 0x0000580000024802 */ /* 0x004fe20000000f00 */
[----:B--23--:R-:W-:Y:S10]  /*2650*/  @P1 BRA `(.L_x_36) ;  /* 0x00000000000c1947 */ /* 0x00cff40003800000 */
[----:B------:R-:W-:-:S04]  /*2660*/  SHF.L.U32 R3, R12, 0x1f, RZ ;  /* 0x0000001f0c037819 */ /* 0x000fc800000006ff */
[----:B------:R-:W2:Y:S02]  /*2670*/  SYNCS.PHASECHK.TRANS64.TRYWAIT P0, [UR7+0x90], R3 ;  /* 0x00009003ff0075a7 */ /* 0x000ea40008001107 */
[----:B--2---:R-:W-:Y:S05]  /*2680*/  @!P0 BRA `(.L_x_37) ;  /* 0x0000007000888947 */ /* 0x004fea0003800000 */
.L_x_36:
[----:B------:R2:W-:Y:S01]  /*2690*/  @P4 SYNCS.ARRIVE.TRANS64 RZ, [UR7], R2 ;  /* 0x00000002ffff49a7 */ /* 0x0005e20008000007 */
[----:B------:R-:W-:-:S04]  /*26a0*/  ULOP3.LUT UR4, UR51, 0x2, URZ, 0xfc, !UPT ;  /* 0x0000000233047892 */ /* 0x000fc8000f8efcff */
[----:B------:R-:W-:-:S09]  /*26b0*/  UISETP.NE.AND UP0, UPT, UR4, 0x2, UPT ;  /* 0x000000020400788c */ /* 0x000fd2000bf05270 */
[----:B------:R-:W-:Y:S05]  /*26c0*/  BRA.U UP0, `(.L_x_38) ;  /* 0x0000000100047547 */ /* 0x000fea000b800000 */
[----:B------:R-:W-:Y:S05]  /*26d0*/  BPT.TRAP 0x1 ;  /* 0x000000040000795c */ /* 0x000fea0000300000 */
.L_x_38:
[----:B------:R-:W-:Y:S04]  /*26e0*/  BSSY.RECONVERGENT B0, `(.L_x_39) ;  /* 0x0000003000007945 */ /* 0x000fe80003800200 */
[----:B------:R-:W-:Y:S05]  /*26f0*/  @!P3 BRA `(.L_x_40) ;  /* 0x000000000004b947 */ /* 0x000fea0003800000 */
[----:B------:R-:W-:Y:S05]  /*2700*/  BPT.TRAP 0x1 ;  /* 0x000000040000795c */ /* 0x000fea0000300000 */
.L_x_40:
[----:B------:R-:W-:Y:S05]  /*2710*/  BSYNC.RECONVERGENT B0 ;  /* 0x0000000000007941 */ /* 0x000fea0003800200 */
.L_x_39:
        /* <DEDUP_REMOVED lines=11> */
[----:B------:R-:W-:Y:S02]  /*27d0*/  ULEA UR40, UR5, UR49, 0xd ;  /* 0x0000003105287291 */ /* 0x000fe4000f8e68ff */
[----:B------:R-:W-:Y:S02]  /*27e0*/  UIADD3 UR12, UP3, UPT, UR46, 0x80, URZ ;  /* 0x000000802e0c7890 */ /* 0x000fe4000ff7e0ff */
[----:B------:R-:W-:Y:S02]  /*27f0*/  ULEA UR32, UR5, UR48, 0xb ;  /* 0x0000003005207291 */ /* 0x000fe4000f8e58ff */
[----:B------:R-:W-:Y:S02]  /*2800*/  UIADD3 UR8, UP2, UPT, UR46, 0x180, URZ ;  /* 0x000001802e087890 */ /* 0x000fe4000ff5e0ff */
[----:B------:R-:W-:Y:S02]  /*2810*/  USHF.L.U32 UR42, UR20, 0x7, URZ ;  /* 0x00000007142a7899 */ /* 0x000fe400080006ff */
[----:B------:R-:W-:-:S02]  /*2820*/  ULOP3.LUT UR41, UR7, 0xfefffff8, URZ, 0xc0, !UPT ;  /* 0xfefffff807297892 */ /* 0x000fc4000f8ec0ff */
[----:B------:R-:W-:Y:S02]  /*2830*/  UIADD3.X UR13, UPT, UPT, URZ, UR47, URZ, UP3, !UPT ;  /* 0x0000002fff0d7290 */ /* 0x000fe40009ffe4ff */
[----:B------:R-:W-:Y:S02]  /*2840*/  UIADD3 UR40, UPT, UPT, UR6, 0x6400, UR40 ;  /* 0x0000640006287890 */ /* 0x000fe4000fffe028 */
[----:B------:R-:W-:Y:S02]  /*2850*/  UPRMT UR15, URZ, 0x5410, UR37 ;  /* 0x00005410ff0f7896 */ /* 0x000fe40008000025 */
[----:B------:R-:W-:Y:S02]  /*2860*/  UIADD3.X UR9, UPT, UPT, URZ, UR47, URZ, UP2, !UPT ;  /* 0x0000002fff097290 */ /* 0x000fe400097fe4ff */
[----:B------:R-:W-:Y:S02]  /*2870*/  UIADD3 UR32, UPT, UPT, UR6, 0x2a400, UR32 ;  /* 0x0002a40006207890 */ /* 0x000fe4000fffe020 */
[----:B------:R-:W-:-:S02]  /*2880*/  UPRMT UR17, URZ, 0x5410, UR45 ;  /* 0x00005410ff117896 */ /* 0x000fc4000800002d */
[----:B------:R-:W-:Y:S01]  /*2890*/  USHF.L.U32 UR4, UR5, 0x9, URZ ;  /* 0x0000000905047899 */ /* 0x000fe200080006ff */
[----:B------:R-:W-:Y:S01]  /*28a0*/  UMOV UR30, 0x0 ;  /* 0x00000000001e7882 */ /* 0x000fe20000000000 */
[----:B------:R-:W-:Y:S02]  /*28b0*/  UMOV UR31, 0x10000000 ;  /* 0x10000000001f7882 */ /* 0x000fe40000000000 */
[----:B------:R-:W-:Y:S01]  /*28c0*/  ULOP3.LUT UR16, UR52, UR4, URZ, 0xfc, !UPT ;  /* 0x0000000434107292 */ /* 0x000fe2000f8efcff */
[----:B------:R4:W-:Y:S01]  /*28d0*/  UTMALDG.3D.MULTICAST.2CTA [UR40], [UR12], UR15, desc[UR30] ;  /* 0x00001e280c0073b4 */ /* 0x0009e2000821180f */
[----:B------:R-:W-:Y:S02]  /*28e0*/  UIADD3 UR24, UP1, UPT, UR46, 0x280, URZ ;  /* 0x000002802e187890 */ /* 0x000fe4000ff3e0ff */
[----:B------:R-:W-:Y:S02]  /*28f0*/  ULOP3.LUT UR4, UR4, UR50, URZ, 0xfc, !UPT ;  /* 0x0000003204047292 */ /* 0x000fe4000f8efcff */
[----:B------:R-:W-:Y:S01]  /*2900*/  UIADD3 UR22, UP0, UPT, UR46, 0x380, URZ ;  /* 0x000003802e167890 */ /* 0x000fe2000ff1e0ff */
[----:B------:R-:W-:Y:S01]  /*2910*/  UMOV UR36, UR44 ;  /* 0x0000002c00247c82 */ /* 0x000fe20008000000 */
[----:B------:R-:W-:Y:S01]  /*2920*/  UMOV UR33, UR41 ;  /* 0x0000002900217c82 */ /* 0x000fe20008000000 */
[----:B------:R-:W-:Y:S01]  /*2930*/  UMOV UR34, UR42 ;  /* 0x0000002a00227c82 */ /* 0x000fe20008000000 */
[----:B------:R-:W-:Y:S01]  /*2940*/  UIADD3.X UR25, UPT, UPT, URZ, UR47, URZ, UP1, !UPT ;  /* 0x0000002fff197290 */ /* 0x000fe20008ffe4ff */
[----:B------:R2:W-:Y:S01]  /*2950*/  UTMALDG.3D.MULTICAST.2CTA [UR32], [UR8], UR17, desc[UR30] ;  /* 0x00001e20080073b4 */ /* 0x0005e20008211811 */
[----:B------:R-:W-:-:S02]  /*2960*/  UIADD3 UR16, UPT, UPT, UR6, 0x33400, UR16 ;  /* 0x0003340006107890 */ /* 0x000fc4000fffe010 */
[----:B------:R-:W-:Y:S01]  /*2970*/  UIADD3.X UR23, UPT, UPT, URZ, UR47, URZ, UP0, !UPT ;  /* 0x0000002fff177290 */ /* 0x000fe200087fe4ff */
[----:B------:R-:W-:Y:S01]  /*2980*/  UMOV UR18, UR26 ;  /* 0x0000001a00127c82 */ /* 0x000fe20008000000 */
[----:B------:R-:W-:Y:S01]  /*2990*/  UMOV UR19, UR27 ;  /* 0x0000001b00137c82 */ /* 0x000fe20008000000 */
[----:B------:R-:W-:Y:S01]  /*29a0*/  UMOV UR21, UR44 ;  /* 0x0000002c00157c82 */ /* 0x000fe20008000000 */
[----:B----4-:R-:W-:Y:S01]  /*29b0*/  UMOV UR12, UR20 ;  /* 0x00000014000c7c82 */ /* 0x010fe20008000000 */
[----:B------:R-:W-:Y:S01]  /*29c0*/  UMOV UR13, UR44 ;  /* 0x0000002c000d7c82 */ /* 0x000fe20008000000 */
[----:B--2---:R-:W-:Y:S02]  /*29d0*/  UIADD3 UR8, UPT, UPT, UR6, 0x35800, UR4 ;  /* 0x0003580006087890 */ /* 0x004fe4000fffe004 */
[----:B------:R-:W-:Y:S01]  /*29e0*/  UPRMT UR4, URZ, 0x5410, UR38 ;  /* 0x00005410ff047896 */ /* 0x000fe20008000026 */
[----:B------:R-:W-:Y:S01]  /*29f0*/  UMOV UR17, UR41 ;  /* 0x0000002900117c82 */ /* 0x000fe20008000000 */
[----:B------:R-:W-:Y:S01]  /*2a00*/  UMOV UR9, UR41 ;  /* 0x0000002900097c82 */ /* 0x000fe20008000000 */
[----:B------:R4:W-:Y:S06]  /*2a10*/  UTMALDG.4D.MULTICAST.2CTA [UR16], [UR24], UR15, desc[UR30] ;  /* 0x00001e10180073b4 */ /* 0x0009ec000821980f */
[----:B------:R4:W-:Y:S02]  /*2a20*/  UTMALDG.4D.MULTICAST.2CTA [UR8], [UR22], UR4, desc[UR30] ;  /* 0x00001e08160073b4 */ /* 0x0009e40008219804 */
[----:B----4-:R-:W-:Y:S01]  /*2a30*/  NOP ;  /* 0x0000000000007918 */ /* 0x010fe20000000000 */
.L_x_42:
[----:B------:R-:W-:Y:S05]  /*2a40*/  BSYNC.RECONVERGENT B0 ;  /* 0x0000000000007941 */ /* 0x000fea0003800200 */
.L_x_41:
[----:B------:R-:W-:Y:S01]  /*2a50*/  UIADD3 UR20, UPT, UPT, UR20, 0x1, URZ ;  /* 0x0000000114147890 */ /* 0x000fe2000fffe0ff */
[----:B------:R-:W-:-:S03]  /*2a60*/  UMOV UR5, UR14 ;  /* 0x0000000e00057c82 */ /* 0x000fc60008000000 */
[----:B------:R-:W-:-:S09]  /*2a70*/  UISETP.NE.AND UP0, UPT, UR20, UR28, UPT ;  /* 0x0000001c1400728c */ /* 0x000fd2000bf05270 */
[----:B------:R-:W-:Y:S05]  /*2a80*/  BRA.U UP0, `(.L_x_43) ;  /* 0xfffffff900e87547 */ /* 0x000fea000b83ffff */
.L_x_35:
[C---:B------:R-:W-:Y:S01]  /*2a90*/  LEA R3, R11.reuse, UR6, 0x3 ;  /* 0x000000060b037c11 */ /* 0x040fe2000f8e18ff */
[----:B------:R-:W-:Y:S01]  /*2aa0*/  NOP ;  /* 0x0000000000007918 */ /* 0x000fe20000000000 */
[----:B-1----:R-:W-:Y:S02]  /*2ab0*/  SHF.L.U32 R0, R10, 0x1f, RZ ;  /* 0x0000001f0a007819 */ /* 0x002fe400000006ff */
[----:B------:R-:W-:Y:S02]  /*2ac0*/  LEA R5, R11, UR6, 0x4 ;  /* 0x000000060b057c11 */ /* 0x000fe4000f8e20ff */
[----:B------:R-:W1:Y:S02]  /*2ad0*/  SYNCS.PHASECHK.TRANS64.TRYWAIT P0, [R3+URZ+0x160], R0 ;  /* 0x00016000030075a7 */ /* 0x000e6400080011ff */
[----:B-1----:R-:W-:Y:S05]  /*2ae0*/  @!P0 BRA `(.L_x_44) ;  /* 0x0000006c00888947 */ /* 0x002fea0003800000 */
.L_x_155:
[----:B------:R-:W4:Y:S01]  /*2af0*/  LDS.128 R4, [R5+0x1d0] ;  /* 0x0001d00005047984 */ /* 0x000f220000000c00 */
[----:B------:R-:W-:Y:S01]  /*2b00*/  UISETP.GE.AND UP0, UPT, UR39, 0x1, UPT ;  /* 0x000000012700788c */ /* 0x000fe2000bf06270 */
[----:B------:R-:W-:Y:S01]  /*2b10*/  @!PT LDS RZ, [RZ] ;  /* 0x00000000fffff984 */ /* 0x000fe20000000800 */
[----:B------:R-:W-:Y:S01]  /*2b20*/  @!PT LDS RZ, [RZ] ;  /* 0x00000000fffff984 */ /* 0x000fe20000000800 */
[----:B------:R-:W-:Y:S01]  /*2b30*/  @!PT LDS RZ, [RZ] ;  /* 0x00000000fffff984 */ /* 0x000fe20000000800 */
[----:B------:R-:W-:Y:S01]  /*2b40*/  @!PT LDS RZ, [RZ] ;  /* 0x00000000fffff984 */ /* 0x000fe20000000800 */
[----:B------:R1:W-:Y:S06]  /*2b50*/  MEMBAR.ALL.CTA ;  /* 0x0000000000007992 */ /* 0x0003ec0000008000 */
[----:B-1----:R-:W1:Y:S01]  /*2b60*/  FENCE.VIEW.ASYNC.S ;  /* 0x00000000000073c6 */ /* 0x002e620000000000 */
[----:B----4-:R-:W-:-:S13]  /*2b70*/  LOP3.LUT P0, RZ, R6, 0x1, RZ, 0xc0, !PT ;  /* 0x0000000106ff7812 */ /* 0x010fda000780c0ff */
[----:B-1----:R-:W-:Y:S01]  /*2b80*/  VOTEU.ANY UP1, P0 ;  /* 0x0000000000ff7886 */ /* 0x002fe20000020100 */
[----:B------:R-:W-:-:S13]  /*2b90*/  PLOP3.LUT P0, PT, PT, PT, UP1, 0x80, 0x8 ;  /* 0x000000000008781c */ /* 0x000fda0003f0f018 */
[----:B------:R-:W-:Y:S02]  /*2ba0*/  @P0 LOP3.LUT R0, R5, 0xffff, RZ, 0xc0, !PT ;  /* 0x0000ffff05000812 */ /* 0x000fe400078ec0ff */
[----:B--2---:R-:W-:Y:S02]  /*2bb0*/  @P0 MOV R2, R4 ;  /* 0x0000000400020202 */ /* 0x004fe40000000f00 */
[----:B------:R-:W-:Y:S01]  /*2bc0*/  @P0 R2UR UR5, R0 ;  /* 0x00000000000502ca */ /* 0x000fe200000e0000 */
[----:B------:R-:W-:Y:S01]  /*2bd0*/  VIADD R0, R3, 0x170 ;  /* 0x0000017003007836 */ /* 0x000fe20000000000 */
[----:B------:R-:W-:Y:S02]  /*2be0*/  @P0 SHF.R.U32.HI R4, RZ, 0x10, R5 ;  /* 0x00000010ff040819 */ /* 0x000fe40000011605 */
[----:B------:R-:W-:Y:S02]  /*2bf0*/  @P0 R2UR UR7, R2 ;  /* 0x00000000020702ca */ /* 0x000fe400000e0000 */
[----:B------:R-:W-:-:S02]  /*2c00*/  PRMT R0, RZ, 0x654, R0 ;  /* 0x00000654ff007816 */ /* 0x000fc40000000000 */
[----:B------:R-:W-:Y:S02]  /*2c10*/  @P0 R2UR UR4, R4 ;  /* 0x00000000040402ca */ /* 0x000fe400000e0000 */
[----:B------:R1:W-:Y:S03]  /*2c20*/  SYNCS.ARRIVE.TRANS64.RED.A1T0 RZ, [R0+URZ], RZ ;  /* 0x000000ff00ff79a7 */ /* 0x0003e600081004ff */
[----:B------:R-:W-:-:S04]  /*2c30*/  @UP1 UMOV UR56, UR5 ;  /* 0x0000000500381c82 */ /* 0x000fc80008000000 */
[----:B------:R-:W-:-:S04]  /*2c40*/  @UP1 UMOV UR57, UR7 ;  /* 0x0000000700391c82 */ /* 0x000fc80008000000 */
[----:B------:R-:W-:Y:S01]  /*2c50*/  @UP1 UMOV UR44, UR4 ;  /* 0x00000004002c1c82 */ /* 0x000fe20008000000 */
[----:B------:R-:W-:Y:S05]  /*2c60*/  BRA.U !UP0, `(.L_x_45) ;  /* 0x0000000108d47547 */ /* 0x000fea000b800000 */
[----:B------:R-:W2:Y:S01]  /*2c70*/  LDCU.128 UR16, c[0x0][0xf10] ;  /* 0x0001e200ff1077ac */ /* 0x000ea20008000c00 */
[----:B------:R-:W4:Y:S01]  /*2c80*/  LDCU UR11, c[0x0][0xf20] ;  /* 0x0001e400ff0b77ac */ /* 0x000f220008000800 */
[----:B------:R-:W3:Y:S01]  /*2c90*/  LDCU UR24, c[0x0][0xf0c] ;  /* 0x0001e180ff1877ac */ /* 0x000ee20008000800 */
[----:B------:R-:W1:Y:S01]  /*2ca0*/  LDCU.64 UR8, c[0x0][0xf28] ;  /* 0x0001e500ff0877ac */ /* 0x000e620008000a00 */
[----:B------:R-:W-:Y:S02]  /*2cb0*/  UISETP.NE.AND UP3, UPT, UR39, 0x1, UPT ;  /* 0x000000012700788c */ /* 0x000fe4000bf65270 */
[----:B--2---:R-:W-:Y:S02]  /*2cc0*/  UIMAD.WIDE.U32 UR12, UR59, UR19, URZ ;  /* 0x000000133b0c72a5 */ /* 0x004fe4000f8e00ff */
[----:B------:R-:W-:Y:S02]  /*2cd0*/  UIMAD.WIDE.U32 UR4, UR60, UR16, URZ ;  /* 0x000000103c0472a5 */ /* 0x000fe4000f8e00ff */
[----:B------:R-:W-:-:S02]  /*2ce0*/  UISETP.NE.AND UP0, UPT, UR18, 0x1, UPT ;  /* 0x000000011200788c */ /* 0x000fc4000bf05270 */
[----:B------:R-:W-:Y:S01]  /*2cf0*/  UIMAD.WIDE.U32 UR22, UR56, UR19, URZ ;  /* 0x00000013381672a5 */ /* 0x000fe2000f8e00ff */
[----:B------:R-:W-:Y:S02]  /*2d00*/  UMOV UR12, UR13 ;  /* 0x0000000d000c7c82 */ /* 0x000fe40008000000 */
[----:B------:R-:W-:Y:S01]  /*2d10*/  UMOV UR4, UR5 ;  /* 0x0000000500047c82 */ /* 0x000fe20008000000 */
[----:B----4-:R-:W-:Y:S02]  /*2d20*/  USHF.R.U32.HI UR12, URZ, UR11, UR12 ;  /* 0x0000000bff0c7299 */ /* 0x010fe4000801160c */
[----:B---3--:R-:W-:Y:S02]  /*2d30*/  UISETP.NE.AND UP2, UPT, UR24, 0x1, UPT ;  /* 0x000000011800788c */ /* 0x008fe4000bf45270 */
[----:B------:R-:W-:Y:S02]  /*2d40*/  USHF.R.U32.HI UR4, URZ, UR17, UR4 ;  /* 0x00000011ff047299 */ /* 0x000fe40008011604 */
[----:B------:R-:W-:-:S02]  /*2d50*/  USEL UR5, UR59, UR12, !UP0 ;  /* 0x0000000c3b057287 */ /* 0x000fc4000c000000 */
[----:B------:R-:W-:Y:S02]  /*2d60*/  USEL UR7, UR60, UR4, !UP2 ;  /* 0x000000043c077287 */ /* 0x000fe4000d000000 */
[----:B-1----:R-:W-:Y:S01]  /*2d70*/  UIMAD.WIDE.U32 UR12, UR5, UR8, URZ ;  /* 0x00000008050c72a5 */ /* 0x002fe2000f8e00ff */
[----:B------:R-:W-:Y:S01]  /*2d80*/  UMOV UR4, UR23 ;  /* 0x0000001700047c82 */ /* 0x000fe20008000000 */
[----:B------:R-:W-:Y:S02]  /*2d90*/  UIMAD.WIDE.U32 UR20, UR57, UR16, URZ ;  /* 0x00000010391472a5 */ /* 0x000fe4000f8e00ff */
[----:B------:R-:W-:-:S03]  /*2da0*/  UIMAD.WIDE.U32 UR22, UR7, UR8, URZ ;  /* 0x00000008071672a5 */ /* 0x000fc6000f8e00ff */
[----:B------:R-:W-:Y:S01]  /*2db0*/  UMOV UR12, UR13 ;  /* 0x0000000d000c7c82 */ /* 0x000fe20008000000 */
[----:B------:R-:W-:Y:S02]  /*2dc0*/  USHF.R.U32.HI UR4, URZ, UR11, UR4 ;  /* 0x0000000bff047299 */ /* 0x000fe40008011604 */
[----:B------:R-:W-:Y:S01]  /*2dd0*/  @UP3 USHF.R.U32.HI UR5, URZ, UR9, UR12 ;  /* 0x00000009ff053299 */ /* 0x000fe2000801160c */
[----:B------:R-:W-:Y:S01]  /*2de0*/  UMOV UR20, UR21 ;  /* 0x0000001500147c82 */ /* 0x000fe20008000000 */
[----:B------:R-:W-:Y:S01]  /*2df0*/  UMOV UR22, UR23 ;  /* 0x0000001700167c82 */ /* 0x000fe20008000000 */
[----:B------:R-:W-:Y:S02]  /*2e00*/  USHF.R.U32.HI UR17, URZ, UR17, UR20 ;  /* 0x00000011ff117299 */ /* 0x000fe40008011614 */
[----:B------:R-:W-:Y:S02]  /*2e10*/  USEL UR4, UR56, UR4, !UP0 ;  /* 0x0000000438047287 */ /* 0x000fe4000c000000 */
[----:B------:R-:W-:-:S02]  /*2e20*/  @UP3 USHF.R.U32.HI UR7, URZ, UR9, UR22 ;  /* 0x00000009ff073299 */ /* 0x000fc40008011616 */
[----:B------:R-:W-:Y:S02]  /*2e30*/  UIMAD UR11, UR39, UR5, URZ ;  /* 0x00000005270b72a4 */ /* 0x000fe4000f8e02ff */
[----:B------:R-:W-:Y:S02]  /*2e40*/  USEL UR5, UR57, UR17, !UP2 ;  /* 0x0000001139057287 */ /* 0x000fe4000d000000 */
[----:B------:R-:W-:Y:S02]  /*2e50*/  UIMAD UR12, UR39, UR7, URZ ;  /* 0x00000007270c72a4 */ /* 0x000fe4000f8e02ff */
[----:B------:R-:W-:Y:S02]  /*2e60*/  UISETP.GE.AND UP0, UPT, UR4, UR11, UPT ;  /* 0x0000000b0400728c */ /* 0x000fe4000bf06270 */
[----:B------:R-:W-:Y:S02]  /*2e70*/  UIMAD.WIDE.U32 UR16, UR4, UR8, URZ ;  /* 0x00000008041072a5 */ /* 0x000fe4000f8e00ff */
[----:B------:R-:W-:-:S02]  /*2e80*/  UISETP.GE.OR UP0, UPT, UR5, UR12, UP0 ;  /* 0x0000000c0500728c */ /* 0x000fc40008706670 */
        /* <DEDUP_REMOVED lines=19> */
.L_x_45:
[----:B------:R-:W2:Y:S02]  /*2fc0*/  LDCU UR4, c[0x0][0xf30] ;  /* 0x0001e600ff0477ac */ /* 0x000ea40008000800 */
[----:B--2---:R-:W-:-:S09]  /*2fd0*/  UISETP.NE.AND UP0, UPT, UR4, 0x1, UPT ;  /* 0x000000010400788c */ /* 0x004fd2000bf05270 */
[----:B------:R-:W-:Y:S05]  /*2fe0*/  BRA.U UP0, `(.L_x_46) ;  /* 0x0000000100447547 */ /* 0x000fea000b800000 */
[----:B------:R-:W2:Y:S01]  /*2ff0*/  LDCU.128 UR16, c[0x0][0xf10] ;  /* 0x0001e200ff1077ac */ /* 0x000ea20008000c00 */
[----:B------:R-:W4:Y:S01]  /*3000*/  LDCU UR11, c[0x0][0xf0c] ;  /* 0x0001e180ff0b77ac */ /* 0x000f220008000800 */
[----:B------:R-:W1:Y:S01]  /*3010*/  LDCU UR7, c[0x0][0xf20] ;  /* 0x0001e400ff0777ac */ /* 0x000e620008000800 */
[----:B--2---:R-:W-:Y:S02]  /*3020*/  UIMAD.WIDE.U32 UR8, UR57, UR16, URZ ;  /* 0x00000010390872a5 */ /* 0x004fe4000f8e00ff */
[----:B------:R-:W-:Y:S02]  /*3030*/  UIMAD.WIDE.U32 UR4, UR56, UR19, URZ ;  /* 0x00000013380472a5 */ /* 0x000fe4000f8e00ff */
[----:B----4-:R-:W-:Y:S02]  /*3040*/  UISETP.NE.AND UP2, UPT, UR11, 0x1, UPT ;  /* 0x000000010b00788c */ /* 0x010fe4000bf45270 */
[----:B------:R-:W-:Y:S01]  /*3050*/  UISETP.NE.AND UP0, UPT, UR18, 0x1, UPT ;  /* 0x000000011200788c */ /* 0x000fe2000bf05270 */
[----:B------:R-:W-:-:S02]  /*3060*/  UMOV UR8, UR9 ;  /* 0x0000000900087c82 */ /* 0x000fc40008000000 */
[----:B------:R-:W-:Y:S01]  /*3070*/  UMOV UR4, UR5 ;  /* 0x0000000500047c82 */ /* 0x000fe20008000000 */
[----:B------:R-:W-:Y:S02]  /*3080*/  USHF.R.U32.HI UR17, URZ, UR17, UR8 ;  /* 0x00000011ff117299 */ /* 0x000fe40008011608 */
[----:B-1----:R-:W-:Y:S02]  /*3090*/  USHF.R.U32.HI UR4, URZ, UR7, UR4 ;  /* 0x00000007ff047299 */ /* 0x002fe40008011604 */
[----:B------:R-:W-:Y:S02]  /*30a0*/  USEL UR5, UR57, UR17, !UP2 ;  /* 0x0000001139057287 */ /* 0x000fe4000d000000 */
[----:B------:R-:W-:-:S04]  /*30b0*/  USEL UR4, UR56, UR4, !UP0 ;  /* 0x0000000438047287 */ /* 0x000fc8000c000000 */
[----:B------:R-:W-:Y:S02]  /*30c0*/  UIADD3 UR7, UPT, UPT, UR5, -UR4, URZ ;  /* 0x8000000405077290 */ /* 0x000fe4000fffe0ff */
[----:B------:R-:W-:Y:S02]  /*30d0*/  UIADD3 UR4, UPT, UPT, -UR5, UR4, URZ ;  /* 0x0000000405047290 */ /* 0x000fe4000fffe1ff */
[----:B------:R-:W-:Y:S02]  /*30e0*/  UIMAD UR56, UR7, UR18, UR56 ;  /* 0x00000012073872a4 */ /* 0x000fe4000f8e0238 */
[----:B------:R-:W-:-:S12]  /*30f0*/  UIMAD UR57, UR4, UR11, UR57 ;  /* 0x0000000b043972a4 */ /* 0x000fd8000f8e0239 */
.L_x_46:
[----:B------:R-:W-:Y:S01]  /*3100*/  VIADD R11, R11, 0x1 ;  /* 0x000000010b0b7836 */ /* 0x000fe20000000000 */
[----:B------:R-:W-:Y:S02]  /*3110*/  R2UR UR5, R91 ;  /* 0x000000005b0572ca */ /* 0x000fe400000e0000 */
[----:B------:R-:W-:Y:S02]  /*3120*/  R2UR UR4, R90 ;  /* 0x000000005a0472ca */ /* 0x000fe400000e0000 */
[C---:B------:R-:W-:Y:S02]  /*3130*/  ISETP.NE.AND P0, PT, R11.reuse, 0x2, PT ;  /* 0x000000020b00780c */ /* 0x040fe40003f05270 */
[----:B------:R-:W-:Y:S02]  /*3140*/  PLOP3.LUT P2, PT, PT, PT, PT, 0x80, 0x8 ;  /* 0x000000000008781c */ /* 0x000fe40003f4f070 */
[----:B------:R-:W-:Y:S02]  /*3150*/  SEL R3, RZ, 0x1, P0 ;  /* 0x00000001ff037807 */ /* 0x000fe40000000000 */
[----:B------:R-:W-:-:S02]  /*3160*/  SEL R11, R11, RZ, P0 ;  /* 0x000000ff0b0b7207 */ /* 0x000fc40000000000 */
[----:B------:R-:W-:Y:S01]  /*3170*/  LOP3.LUT R10, R10, R3, RZ, 0x3c, !PT ;  /* 0x000000030a0a7212 */ /* 0x000fe200078e3cff */
[----:B------:R-:W-:Y:S02]  /*3180*/  UIADD3 UR27, UPT, UPT, UR57, UR5, URZ ;  /* 0x00000005391b7290 */ /* 0x000fe4000fffe0ff */
[----:B------:R-:W-:Y:S01]  /*3190*/  UIADD3 UR25, UPT, UPT, UR56, UR4, URZ ;  /* 0x0000000438197290 */ /* 0x000fe2000fffe0ff */
[----:B------:R-:W-:Y:S11]  /*31a0*/  BRA.U UP1, `(.L_x_47) ;  /* 0xffffffed01507547 */ /* 0x000ff6000b83ffff */
[----:B------:R-:W-:Y:S01]  /*31b0*/  UIADD3 UR7, UPT, UPT, UR6, 0x90, URZ ;  /* 0x0000009006077890 */ /* 0x000fe2000fffe0ff */
[----:B------:R-:W-:-:S03]  /*31c0*/  SHF.L.U32 R3, R12, 0x1f, RZ ;  /* 0x0000001f0c037819 */ /* 0x000fc600000006ff */
[----:B------:R-:W-:-:S09]  /*31d0*/  ULEA UR4, UR14, UR7, 0x3 ;  /* 0x000000070e047291 */ /* 0x000fd2000f8e18ff */
[----:B------:R-:W2:Y:S02]  /*31e0*/  SYNCS.PHASECHK.TRANS64.TRYWAIT P0, [UR4], R3 ;  /* 0x00000003ff0075a7 */ /* 0x000ea40008001104 */
[----:B--2---:R-:W-:Y:S05]  /*31f0*/  @!P0 BRA `(.L_x_48) ;  /* 0x0000006400d88947 */ /* 0x004fea0003800000 */
.L_x_157:
[----:B------:R-:W-:-:S04]  /*3200*/  UIADD3 UR4, UPT, UPT, UR14, 0x1, URZ ;  /* 0x000000010e047890 */ /* 0x000fc8000fffe0ff */
[----:B------:R-:W-:-:S04]  /*3210*/  UISETP.NE.AND UP0, UPT, UR4, 0x12, UPT ;  /* 0x000000120400788c */ /* 0x000fc8000bf05270 */
[----:B------:R-:W-:Y:S02]  /*3220*/  USEL UR6, URZ, 0x1, UP0 ;  /* 0x00000001ff067887 */ /* 0x000fe40008000000 */
[----:B------:R-:W-:-:S04]  /*3230*/  USEL UR4, UR4, URZ, UP0 ;  /* 0x000000ff04047287 */ /* 0x000fc80008000000 */
[----:B------:R-:W-:Y:S01]  /*3240*/  ULEA UR5, UR4, UR7, 0x3 ;  /* 0x0000000704057291 */ /* 0x000fe2000f8e18ff */
[----:B------:R-:W-:-:S04]  /*3250*/  LOP3.LUT R2, R12, UR6, RZ, 0x3c, !PT ;  /* 0x000000060c027c12 */ /* 0x000fc8000f8e3cff */
[----:B-1----:R-:W-:-:S04]  /*3260*/  SHF.L.U32 R3, R2, 0x1f, RZ ;  /* 0x0000001f02037819 */ /* 0x002fc800000006ff */
[----:B------:R-:W1:Y:S02]  /*3270*/  SYNCS.PHASECHK.TRANS64.TRYWAIT P0, [UR5], R3 ;  /* 0x00000003ff0075a7 */ /* 0x000e640008001105 */
[----:B-1----:R-:W-:Y:S05]  /*3280*/  @!P0 BRA `(.L_x_49) ;  /* 0x0000006400cc8947 */ /* 0x002fea0003800000 */
.L_x_159:
        /* <DEDUP_REMOVED lines=9> */
.L_x_161:
        /* <DEDUP_REMOVED lines=9> */
.L_x_163:
        /* <DEDUP_REMOVED lines=9> */
.L_x_165:
        /* <DEDUP_REMOVED lines=9> */
.L_x_167:
        /* <DEDUP_REMOVED lines=9> */
.L_x_169:
        /* <DEDUP_REMOVED lines=9> */
.L_x_171:
        /* <DEDUP_REMOVED lines=9> */
.L_x_173:
        /* <DEDUP_REMOVED lines=9> */
.L_x_175:
        /* <DEDUP_REMOVED lines=9> */
.L_x_177:
        /* <DEDUP_REMOVED lines=9> */
.L_x_179:
        /* <DEDUP_REMOVED lines=9> */
.L_x_181:
        /* <DEDUP_REMOVED lines=9> */
.L_x_183:
        /* <DEDUP_REMOVED lines=9> */
.L_x_185:
        /* <DEDUP_REMOVED lines=9> */
.L_x_187:
        /* <DEDUP_REMOVED lines=9> */
.L_x_189:
[----:B------:R-:W-:-:S04]  /*3b00*/  UIADD3 UR4, UPT, UPT, UR4, 0x1, URZ ;  /* 0x0000000104047890 */ /* 0x000fc8000fffe0ff */
[----:B------:R-:W-:-:S04]  /*3b10*/  UISETP.NE.AND UP0, UPT, UR4, 0x12, UPT ;  /* 0x000000120400788c */ /* 0x000fc8000bf05270 */
[----:B------:R-:W-:Y:S02]  /*3b20*/  USEL UR5, URZ, 0x1, UP0 ;  /* 0x00000001ff057887 */ /* 0x000fe40008000000 */
[----:B------:R-:W-:-:S04]  /*3b30*/  USEL UR4, UR4, URZ, UP0 ;  /* 0x000000ff04047287 */ /* 0x000fc80008000000 */
[----:B------:R-:W-:Y:S01]  /*3b40*/  ULEA UR4, UR4, UR7, 0x3 ;  /* 0x0000000704047291 */ /* 0x000fe2000f8e18ff */
[----:B-1----:R-:W-:-:S04]  /*3b50*/  LOP3.LUT R3, R2, UR5, RZ, 0x3c, !PT ;  /* 0x0000000502037c12 */ /* 0x002fc8000f8e3cff */
[----:B------:R-:W-:Y:S01]  /*3b60*/  SHF.L.U32 R3, R3, 0x1f, RZ ;  /* 0x0000001f03037819 */ /* 0x000fe200000006ff */
[----:B------:R-:W-:-:S07]  /*3b70*/  IMAD.U32 R0, RZ, RZ, UR4 ;  /* 0x00000004ff007e24 */ /* 0x000fce000f8e00ff */
.L_x_65:
[----:B-1----:R1:W2:Y:S02]  /*3b80*/  SYNCS.PHASECHK.TRANS64.TRYWAIT P0, [R0+URZ], R3 ;  /* 0x00000003000075a7 */ /* 0x0022a400080011ff */
[----:B--2---:R-:W-:Y:S05]  /*3b90*/  @!P0 NANOSLEEP.SYNCS 0x989680 ;  /* 0x009896800000895d */ /* 0x004fea0003900000 */
[----:B------:R-:W2:Y:S02]  /*3ba0*/  @!P0 SYNCS.PHASECHK.TRANS64 P0, [R0+URZ], R3 ;  /* 0x00000003000085a7 */ /* 0x000ea400080010ff */
[----:B--2---:R-:W-:Y:S05]  /*3bb0*/  @P0 EXIT ;  /* 0x000000000000094d */ /* 0x004fea0003800000 */
[----:B------:R-:W-:Y:S05]  /*3bc0*/  BRA `(.L_x_65) ;  /* 0xfffffffc00ec7947 */ /* 0x000fea000383ffff */
.L_x_23:
[----:B------:R-:W-:-:S04]  /*3bd0*/  UISETP.NE.AND UP0, UPT, UR58, URZ, UPT ;  /* 0x000000ff3a00728c */ /* 0x000fc8000bf05270 */
[----:B------:R-:W-:-:S09]  /*3be0*/  UISETP.NE.OR UP0, UPT, UR24, 0x1, UP0 ;  /* 0x000000011800788c */ /* 0x000fd20008705670 */
[----:B------:R-:W-:Y:S05]  /*3bf0*/  BRA.U UP0, `(.L_x_66) ;  /* 0x0000000500487547 */ /* 0x000fea000b800000 */
[----:B------:R-:W-:Y:S01]  /*3c00*/  ISETP.GE.U32.AND P2, PT, R0, 0x10, PT ;  /* 0x000000100000780c */ /* 0x000fe20003f46070 */
[----:B------:R-:W-:Y:S01]  /*3c10*/  IMAD.MOV.U32 R12, RZ, RZ, 0x1 ;  /* 0x00000001ff0c7424 */ /* 0x000fe200078e00ff */
[----:B------:R-:W-:Y:S02]  /*3c20*/  CS2R R10, SRZ ;  /* 0x00000000000a7805 */ /* 0x000fe4000001ff00 */
[----:B------:R-:W-:Y:S01]  /*3c30*/  CS2R R8, SRZ ;  /* 0x0000000000087805 */ /* 0x000fe2000001ff00 */
[----:B------:R-:W-:Y:S01]  /*3c40*/  UMOV UR6, 0x400 ;  /* 0x0000040000067882 */ /* 0x000fe20000000000 */
[----:B------:R-:W-:Y:S01]  /*3c50*/  UMOV UR5, URZ ;  /* 0x000000ff00057c82 */ /* 0x000fe20008000000 */
[----:B------:R-:W-:-:S12]  /*3c60*/  ULEA UR6, UR58, UR6, 0x18 ;  /* 0x000000063a067291 */ /* 0x000fd8000f8ec0ff */
.L_x_70:
[----:B------:R-:W-:Y:S02]  /*3c70*/  LEA R2, R8, UR6, 0x3 ;  /* 0x0000000608027c11 */ /* 0x000fe4000f8e18ff */
[----:B------:R-:W-:-:S03]  /*3c80*/  SHF.L.U32 R5, R9, 0x1f, RZ ;  /* 0x0000001f09057819 */ /* 0x000fc600000006ff */
[----:B------:R-:W-:Y:S01]  /*3c90*/  VIADD R4, R2, 0x1b0 ;  /* 0x000001b002047836 */ /* 0x000fe20000000000 */
[----:B------:R-:W1:Y:S02]  /*3ca0*/  SYNCS.PHASECHK.TRANS64.TRYWAIT P0, [R2+URZ+0x1a0], R5 ;  /* 0x0001a005020075a7 */ /* 0x000e6400080011ff */
[----:B-1----:R-:W-:Y:S05]  /*3cb0*/  @!P0 BRA `(.L_x_67) ;  /* 0x0000006000c08947 */ /* 0x002fea0003800000 */
.L_x_190:
[----:B------:R-:W-:Y:S01]  /*3cc0*/  ULEA UR4, UR5, UR6, 0x3 ;  /* 0x0000000605047291 */ /* 0x000fe2000f8e18ff */
[----:B------:R-:W-:Y:S02]  /*3cd0*/  PRMT R4, RZ, 0x654, R4 ;  /* 0x00000654ff047816 */ /* 0x000fe40000000004 */
[----:B-1----:R-:W-:Y:S01]  /*3ce0*/  SHF.L.U32 R5, R12, 0x1f, RZ ;  /* 0x0000001f0c057819 */ /* 0x002fe200000006ff */
[----:B------:R-:W-:Y:S01]  /*3cf0*/  UIADD3 UR7, UPT, UPT, UR4, 0x160, URZ ;  /* 0x0000016004077890 */ /* 0x000fe2000fffe0ff */
[----:B------:R1:W-:Y:S05]  /*3d00*/  SYNCS.ARRIVE.TRANS64.RED.A1T0 RZ, [R4+URZ], RZ ;  /* 0x000000ff04ff79a7 */ /* 0x0003ea00081004ff */
[----:B------:R-:W-:Y:S01]  /*3d10*/  IMAD.U32 R7, RZ, RZ, UR7 ;  /* 0x00000007ff077e24 */ /* 0x000fe2000f8e00ff */
[----:B------:R-:W2:Y:S04]  /*3d20*/  SYNCS.PHASECHK.TRANS64.TRYWAIT P0, [UR4+0x170], R5 ;  /* 0x00017005ff0075a7 */ /* 0x000ea80008001104 */
[----:B------:R-:W-:Y:S01]  /*3d30*/  PRMT R6, R0, 0x654, R7 ;  /* 0x0000065400067816 */ /* 0x000fe20000000007 */
[----:B-1----:R-:W-:Y:S01]  /*3d40*/  @!P2 IMAD.MOV.U32 R4, RZ, RZ, 0x10 ;  /* 0x00000010ff04a424 */ /* 0x002fe200078e00ff */
[----:B--2---:R-:W-:Y:S06]  /*3d50*/  @!P0 BRA `(.L_x_68) ;  /* 0x0000006000ac8947 */ /* 0x004fec0003800000 */
.L_x_192:
[----:B------:R-:W-:Y:S01]  /*3d60*/  ULEA UR8, UR5, UR6, 0x4 ;  /* 0x0000000605087291 */ /* 0x000fe2000f8e20ff */
[----:B------:R-:W-:Y:S01]  /*3d70*/  SEL R3, R6, R3, !P2 ;  /* 0x0000000306037207 */ /* 0x000fe20005000000 */
[----:B------:R-:W-:Y:S01]  /*3d80*/  UIADD3 UR9, UPT, UPT, UR4, 0x160, URZ ;  /* 0x0000016004097890 */ /* 0x000fe2000fffe0ff */
[----:B-1----:R-:W-:Y:S01]  /*3d90*/  LEA R2, R11, UR6, 0x3 ;  /* 0x000000060b027c11 */ /* 0x002fe2000f8e18ff */
[----:B------:R-:W-:Y:S01]  /*3da0*/  UIADD3 UR8, UPT, UPT, UR8, 0x1d0, URZ ;  /* 0x000001d008087890 */ /* 0x000fe2000fffe0ff */
[----:B------:R-:W-:Y:S01]  /*3db0*/  SHF.L.U32 R5, R10, 0x1f, RZ ;  /* 0x0000001f0a057819 */ /* 0x000fe200000006ff */
[----:B------:R1:W-:Y:S01]  /*3dc0*/  @!P2 SYNCS.ARRIVE.TRANS64.RED RZ, [R3+URZ], R4 ;  /* 0x0000000403ffa9a7 */ /* 0x0003e200080004ff */
[----:B------:R-:W-:Y:S01]  /*3dd0*/  UIADD3 UR4, UPT, UPT, UR5, 0x1, URZ ;  /* 0x0000000105047890 */ /* 0x000fe2000fffe0ff */
[----:B------:R-:W-:-:S03]  /*3de0*/  VIADD R8, R8, 0x1 ;  /* 0x0000000108087836 */ /* 0x000fc60000000000 */
[----:B------:R-:W-:Y:S02]  /*3df0*/  UISETP.NE.AND UP0, UPT, UR4, 0x2, UPT ;  /* 0x000000020400788c */ /* 0x000fe4000bf05270 */
[----:B------:R-:W-:Y:S06]  /*3e00*/  UGETNEXTWORKID.BROADCAST [UR8], [UR9] ;  /* 0x00000000080073ca */ /* 0x000fec0008000100 */
[----:B------:R-:W-:Y:S01]  /*3e10*/  USEL UR7, URZ, 0x1, UP0 ;  /* 0x00000001ff077887 */ /* 0x000fe20008000000 */
[----:B------:R-:W-:Y:S01]  /*3e20*/  ISETP.NE.AND P0, PT, R8, 0x2, PT ;  /* 0x000000020800780c */ /* 0x000fe20003f05270 */
[----:B------:R-:W-:Y:S01]  /*3e30*/  USEL UR5, UR4, URZ, UP0 ;  /* 0x000000ff04057287 */ /* 0x000fe20008000000 */
[----:B------:R-:W2:Y:S03]  /*3e40*/  SYNCS.PHASECHK.TRANS64.TRYWAIT P1, [R2+URZ+0x160], R5 ;  /* 0x00016005020075a7 */ /* 0x000ea600080211ff */
[----:B------:R-:W-:Y:S01]  /*3e50*/  LOP3.LUT R12, R12, UR7, RZ, 0x3c, !PT ;  /* 0x000000070c0c7c12 */ /* 0x000fe2000f8e3cff */
[----:B-12---:R-:W-:Y:S07]  /*3e60*/  @!P1 BRA `(.L_x_69) ;  /* 0x0000006000809947 */ /* 0x006fee0003800000 */
.L_x_193:
[C---:B------:R-:W-:Y:S01]  /*3e70*/  LEA R4, R11.reuse, UR6, 0x4 ;  /* 0x000000060b047c11 */ /* 0x040fe2000f8e20ff */
[----:B-1----:R-:W-:Y:S01]  /*3e80*/  VIADD R2, R2, 0x170 ;  /* 0x0000017002027836 */ /* 0x002fe20000000000 */
[----:B------:R-:W-:Y:S01]  /*3e90*/  SEL R8, R8, RZ, P0 ;  /* 0x000000ff08087207 */ /* 0x000fe20000000000 */
[----:B------:R-:W-:-:S03]  /*3ea0*/  VIADD R11, R11, 0x1 ;  /* 0x000000010b0b7836 */ /* 0x000fc60000000000 */
[----:B------:R-:W1:Y:S01]  /*3eb0*/  LDS.128 R4, [R4+0x1d0] ;  /* 0x0001d00004047984 */ /* 0x000e620000000c00 */
[----:B------:R-:W-:Y:S02]  /*3ec0*/  PRMT R2, RZ, 0x654, R2 ;  /* 0x00000654ff027816 */ /* 0x000fe40000000002 */
[C---:B------:R-:W-:Y:S01]  /*3ed0*/  ISETP.NE.AND P1, PT, R11.reuse, 0x2, PT ;  /* 0x000000020b00780c */ /* 0x040fe20003f25270 */
[----:B------:R-:W-:Y:S01]  /*3ee0*/  @!PT LDS RZ, [RZ] ;  /* 0x00000000fffff984 */ /* 0x000fe20000000800 */
[----:B------:R-:W-:Y:S01]  /*3ef0*/  @!PT LDS RZ, [RZ] ;  /* 0x00000000fffff984 */ /* 0x000fe20000000800 */
[----:B------:R-:W-:Y:S01]  /*3f00*/  @!PT LDS RZ, [RZ] ;  /* 0x00000000fffff984 */ /* 0x000fe20000000800 */
[----:B------:R-:W-:Y:S01]  /*3f10*/  @!PT LDS RZ, [RZ] ;  /* 0x00000000fffff984 */ /* 0x000fe20000000800 */
[----:B------:R2:W-:Y:S06]  /*3f20*/  MEMBAR.ALL.CTA ;  /* 0x0000000000007992 */ /* 0x0005ec0000008000 */
[----:B--2---:R-:W2:Y:S01]  /*3f30*/  FENCE.VIEW.ASYNC.S ;  /* 0x00000000000073c6 */ /* 0x004ea20000000000 */
[----:B------:R-:W-:Y:S01]  /*3f40*/  SEL R11, R11, RZ, P1 ;  /* 0x000000ff0b0b7207 */ /* 0x000fe20000800000 */
[----:B--2---:R2:W-:Y:S01]  /*3f50*/  SYNCS.ARRIVE.TRANS64.RED.A1T0 RZ, [R2+URZ], RZ ;  /* 0x000000ff02ff79a7 */ /* 0x0045e200081004ff */
[----:B-1----:R-:W-:-:S02]  /*3f60*/  LOP3.LUT P3, RZ, R6, 0x1, RZ, 0xc0, !PT ;  /* 0x0000000106ff7812 */ /* 0x002fc4000786c0ff */
[----:B------:R-:W-:-:S04]  /*3f70*/  SEL R5, RZ, 0x1, P1 ;  /* 0x00000001ff057807 */ /* 0x000fc80000800000 */
[----:B------:R-:W-:Y:S02]  /*3f80*/  LOP3.LUT R10, R10, R5, RZ, 0x3c, !PT ;  /* 0x000000050a0a7212 */ /* 0x000fe400078e3cff */
[----:B--2---:R-:W-:-:S04]  /*3f90*/  SEL R2, RZ, 0x1, P0 ;  /* 0x00000001ff027807 */ /* 0x004fc80000000000 */
[----:B------:R-:W-:Y:S01]  /*3fa0*/  LOP3.LUT R9, R9, R2, RZ, 0x3c, !PT ;  /* 0x0000000209097212 */ /* 0x000fe200078e3cff */
[----:B------:R-:W-:Y:S06]  /*3fb0*/  @P3 BRA `(.L_x_70) ;  /* 0xfffffffc002c3947 */ /* 0x000fec000383ffff */
[----:B------:R-:W-:Y:S01]  /*3fc0*/  ULEA UR4, UR5, UR6, 0x3 ;  /* 0x0000000605047291 */ /* 0x000fe2000f8e18ff */
[----:B------:R-:W-:-:S08]  /*3fd0*/  SHF.L.U32 R3, R12, 0x1f, RZ ;  /* 0x0000001f0c037819 */ /* 0x000fd000000006ff */
[----:B------:R-:W1:Y:S02]  /*3fe0*/  SYNCS.PHASECHK.TRANS64 P0, [UR4+0x170], R3 ;  /* 0x00017003ff0075a7 */ /* 0x000e640008001004 */
[----:B-1----:R-:W-:Y:S05]  /*3ff0*/  @P0 BRA `(.L_x_71) ;  /* 0x0000000000080947 */ /* 0x002fea0003800000 */
[----:B------:R-:W1:Y:S02]  /*4000*/  SYNCS.PHASECHK.TRANS64.TRYWAIT P0, [UR4+0x170], R3 ;  /* 0x00017003ff0075a7 */ /* 0x000e640008001104 */
[----:B-1----:R-:W-:Y:S05]  /*4010*/  @!P0 BRA `(.L_x_72) ;  /* 0x0000006000288947 */ /* 0x002fea0003800000 */
.L_x_71:
[----:B------:R-:W-:-:S04]  /*4020*/  UIADD3 UR7, UPT, UPT, UR5, 0x1, URZ ;  /* 0x0000000105077890 */ /* 0x000fc8000fffe0ff */
[----:B------:R-:W-:-:S04]  /*4030*/  UISETP.NE.AND UP0, UPT, UR7, 0x2, UPT ;  /* 0x000000020700788c */ /* 0x000fc8000bf05270 */
[----:B------:R-:W-:Y:S02]  /*4040*/  USEL UR8, URZ, 0x1, UP0 ;  /* 0x00000001ff087887 */ /* 0x000fe40008000000 */
[----:B------:R-:W-:-:S04]  /*4050*/  USEL UR7, UR7, URZ, UP0 ;  /* 0x000000ff07077287 */ /* 0x000fc80008000000 */
[----:B------:R-:W-:Y:S01]  /*4060*/  ULEA UR7, UR7, UR6, 0x3 ;  /* 0x0000000607077291 */ /* 0x000fe2000f8e18ff */
[----:B-1----:R-:W-:-:S04]  /*4070*/  LOP3.LUT R3, R12, UR8, RZ, 0x3c, !PT ;  /* 0x000000080c037c12 */ /* 0x002fc8000f8e3cff */
[----:B------:R-:W-:-:S04]  /*4080*/  SHF.L.U32 R0, R3, 0x1f, RZ ;  /* 0x0000001f03007819 */ /* 0x000fc800000006ff */
[----:B------:R-:W1:Y:S02]  /*4090*/  SYNCS.PHASECHK.TRANS64 P0, [UR7+0x170], R0 ;  /* 0x00017000ff0075a7 */ /* 0x000e640008001007 */
[----:B-1----:R-:W-:Y:S05]  /*40a0*/  @P0 EXIT ;  /* 0x000000000000094d */ /* 0x002fea0003800000 */
[----:B------:R-:W-:Y:S02]  /*40b0*/  SHF.L.U32 R3, R3, 0x1f, RZ ;  /* 0x0000001f03037819 */ /* 0x000fe400000006ff */
[----:B------:R-:W-:-:S07]  /*40c0*/  MOV R0, UR7 ;  /* 0x0000000700007c02 */ /* 0x000fce0008000f00 */
.L_x_73:
[----:B-1----:R1:W2:Y:S02]  /*40d0*/  SYNCS.PHASECHK.TRANS64.TRYWAIT P0, [R0+URZ+0x170], R3 ;  /* 0x00017003000075a7 */ /* 0x0022a400080011ff */
[----:B--2---:R-:W-:Y:S05]  /*40e0*/  @!P0 NANOSLEEP.SYNCS 0x989680 ;  /* 0x009896800000895d */ /* 0x004fea0003900000 */
[----:B------:R-:W2:Y:S02]  /*40f0*/  @!P0 SYNCS.PHASECHK.TRANS64 P0, [R0+URZ+0x170], R3 ;  /* 0x00017003000085a7 */ /* 0x000ea400080010ff */
[----:B--2---:R-:W-:Y:S05]  /*4100*/  @P0 EXIT ;  /* 0x000000000000094d */ /* 0x004fea0003800000 */
[----:B------:R-:W-:Y:S05]  /*4110*/  BRA `(.L_x_73) ;  /* 0xfffffffc00ec7947 */ /* 0x000fea000383ffff */
.L_x_66:
[----:B------:R-:W-:Y:S05]  /*4120*/  BRA.U UP4, `(.L_x_74) ;  /* 0x0000001904387547 */ /* 0x000fea000b800000 */
[----:B------:R-:W-:Y:S01]  /*4130*/  UMOV UR5, 0x40 ;  /* 0x0000004000057882 */ /* 0x000fe20000000000 */
[----:B------:R-:W-:Y:S01]  /*4140*/  NOP ;  /* 0x0000000000007918 */ /* 0x000fe20000000000 */
[----:B------:R-:W-:Y:S01]  /*4150*/  ULEA UR5, UR58, UR5, 0x18 ;  /* 0x000000053a057291 */ /* 0x000fe2000f8ec0ff */
[----:B------:R-:W-:Y:S02]  /*4160*/  UMOV UR6, 0x400 ;  /* 0x0000040000067882 */ /* 0x000fe40000000000 */
[----:B------:R-:W-:-:S06]  /*4170*/  ULEA UR6, UR58, UR6, 0x18 ;  /* 0x000000063a067291 */ /* 0x000fcc000f8ec0ff */
[----:B------:R-:W1:Y:S02]  /*4180*/  LDS.U8 R0, [UR5+0x1c] ;  /* 0x00001c05ff007984 */ /* 0x000e640008000000 */
[----:B-1----:R-:W-:-:S13]  /*4190*/  ISETP.NE.AND P0, PT, R0, RZ, PT ;  /* 0x000000ff0000720c */ /* 0x002fda0003f05270 */
[----:B------:R-:W-:Y:S05]  /*41a0*/  @P0 BRA `(.L_x_75) ;  /* 0x0000000400080947 */ /* 0x000fea0003800000 */
[----:B------:R-:W-:Y:S02]  /*41b0*/  UISETP.NE.U32.AND UP1, UPT, UR54, 0x1, UPT ;  /* 0x000000013600788c */ /* 0x000fe4000bf25070 */
[----:B------:R-:W-:-:S07]  /*41c0*/  UIADD3 UR7, UPT, UPT, UR5, 0x8, URZ ;  /* 0x0000000805077890 */ /* 0x000fce000fffe0ff */
[----:B------:R-:W-:Y:S05]  /*41d0*/  BRA.U !UP1, `(.L_x_76) ;  /* 0x00000001099c7547 */ /* 0x000fea000b800000 */
[----:B------:R-:W-:Y:S01]  /*41e0*/  ELECT P0, URZ, PT ;  /* 0x0000000000ff782f */ /* 0x000fe20003800000 */
[----:B------:R-:W-:-:S12]  /*41f0*/  BSSY B0, `(.L_x_76) ;  /* 0x0000025000007945 */ /* 0x000fd80003800000 */
[----:B------:R-:W-:Y:S05]  /*4200*/  @!P0 BRA `(.L_x_77) ;  /* 0x00000000008c8947 */ /* 0x000fea0003800000 */
[----:B------:R-:W-:-:S05]  /*4210*/  UMOV UR4, 0x10 ;  /* 0x0000001000047882 */ /* 0x000fca0000000000 */
[----:B------:R-:W-:Y:S04]  /*4220*/  DEPBAR.LE SB1, 0x36 ;  /* 0x00009d800000791a */ /* 0x000fe80000000000 */
[----:B------:R-:W1:Y:S02]  /*4230*/  UTCATOMSWS.2CTA.FIND_AND_SET.ALIGN UP0, UR4, UR4 ;  /* 0x00000004000475e3 */ /* 0x000e640008200800 */
[----:B-1----:R-:W-:Y:S01]  /*4240*/  MOV R11, UR4 ;  /* 0x00000004000b7c02 */ /* 0x002fe20008000f00 */
[----:B------:R-:W-:Y:S06]  /*4250*/  BRA.U UP0, `(.L_x_78) ;  /* 0x0000000100187547 */ /* 0x000fec000b800000 */
.L_x_79:
[----:B------:R-:W-:Y:S05]  /*4260*/  NANOSLEEP 0x64 ;  /* 0x000000640000795d */ /* 0x000fea0003800000 */
[----:B------:R-:W-:-:S05]  /*4270*/  UMOV UR4, 0x10 ;  /* 0x0000001000047882 */ /* 0x000fca0000000000 */
[----:B------:R-:W-:Y:S04]  /*4280*/  DEPBAR.LE SB1, 0x36 ;  /* 0x00009d800000791a */ /* 0x000fe80000000000 */
[----:B------:R-:W1:Y:S02]  /*4290*/  UTCATOMSWS.2CTA.FIND_AND_SET.ALIGN UP0, UR4, UR4 ;  /* 0x00000004000475e3 */ /* 0x000e640008200800 */
[----:B-1----:R-:W-:Y:S01]  /*42a0*/  MOV R11, UR4 ;  /* 0x00000004000b7c02 */ /* 0x002fe20008000f00 */
[----:B------:R-:W-:Y:S05]  /*42b0*/  BRA.U !UP0, `(.L_x_79) ;  /* 0xfffffffd08e87547 */ /* 0x000fea000b83ffff */
.L_x_78:
[----:B------:R-:W1:Y:S01]  /*42c0*/  LDS R7, [UR5+0x10] ;  /* 0x00001005ff077984 */ /* 0x000e620008000800 */
[----:B------:R-:W-:Y:S01]  /*42d0*/  IMAD.U32 R5, RZ, RZ, UR6 ;  /* 0x00000006ff057e24 */ /* 0x000fe2000f8e00ff */
[----:B------:R-:W-:-:S03]  /*42e0*/  MOV R4, UR53 ;  /* 0x0000003500047c02 */ /* 0x000fc60008000f00 */
[----:B------:R-:W-:Y:S01]  /*42f0*/  VIADD R5, R5, 0x1f0 ;  /* 0x000001f005057836 */ /* 0x000fe20000000000 */
[----:B-1----:R-:W-:-:S04]  /*4300*/  SHF.L.U32 R7, R7, 0x1f, RZ ;  /* 0x0000001f07077819 */ /* 0x002fc800000006ff */
[----:B------:R-:W1:Y:S02]  /*4310*/  SYNCS.PHASECHK.TRANS64.TRYWAIT P0, [UR5+0x8], R7 ;  /* 0x00000807ff0075a7 */ /* 0x000e640008001105 */
[----:B-1----:R-:W-:Y:S05]  /*4320*/  @P0 BRA `(.L_x_80) ;  /* 0x0000000000080947 */ /* 0x002fea0003800000 */
[----:B------:R-:W1:Y:S02]  /*4330*/  SYNCS.PHASECHK.TRANS64.TRYWAIT P0, [UR5+0x8], R7 ;  /* 0x00000807ff0075a7 */ /* 0x000e640008001105 */
[----:B-1----:R-:W-:Y:S05]  /*4340*/  @!P0 BRA `(.L_x_81) ;  /* 0x0000005c00748947 */ /* 0x002fea0003800000 */
.L_x_80:
[----:B-1----:R-:W-:Y:S01]  /*4350*/  HFMA2 R0, -RZ, RZ, 0, 5.9604644775390625e-08 ;  /* 0x00000001ff007431 */ /* 0x002fe200000001ff */
[----:B------:R-:W-:Y:S01]  /*4360*/  UPRMT UR4, UR53, 0x654, UR7 ;  /* 0x0000065435047896 */ /* 0x000fe20008000007 */
[----:B------:R-:W-:Y:S01]  /*4370*/  IMAD.MOV.U32 R8, RZ, RZ, 0xffff ;  /* 0x0000ffffff087424 */ /* 0x000fe200078e00ff */
[----:B------:R-:W-:Y:S01]  /*4380*/  PRMT R4, R4, 0x654, R5 ;  /* 0x0000065404047816 */ /* 0x000fe20000000005 */
[----:B------:R-:W-:Y:S02]  /*4390*/  IMAD.MOV.U32 R6, RZ, RZ, 0x4 ;  /* 0x00000004ff067424 */ /* 0x000fe400078e00ff */
[----:B------:R-:W-:Y:S01]  /*43a0*/  IMAD.SHL.U32 R9, R11, 0x20, RZ ;  /* 0x000000200b097824 */ /* 0x000fe200078e00ff */
[----:B------:R-:W-:Y:S02]  /*43b0*/  MOV R5, UR4 ;  /* 0x0000000400057c02 */ /* 0x000fe40008000f00 */
[-C--:B------:R-:W-:Y:S01]  /*43c0*/  SHF.L.U32 R8, R8, R11.reuse, RZ ;  /* 0x0000000b08087219 */ /* 0x080fe200000006ff */
[----:B------:R1:W-:Y:S01]  /*43d0*/  SYNCS.ARRIVE.TRANS64.RED RZ, [UR4], R6 ;  /* 0x00000006ffff79a7 */ /* 0x0003e20008000404 */
[----:B------:R-:W-:Y:S01]  /*43e0*/  SHF.L.U32 R7, R0, R11, RZ ;  /* 0x0000000b00077219 */ /* 0x000fe200000006ff */
[----:B------:R1:W-:Y:S04]  /*43f0*/  STS [UR6+0x1f0], R9 ;  /* 0x0001f009ff007988 */ /* 0x0003e80008000806 */
[----:B------:R1:W-:Y:S04]  /*4400*/  STAS [R4.64], R11 ;  /* 0x0000000b04007dbd */ /* 0x0003e8000c0008ff */
[----:B------:R1:W-:Y:S04]  /*4410*/  ATOMS.OR RZ, [UR5+0x14], R8 ;  /* 0x00001408ffff798c */ /* 0x0003e8000b000005 */
[----:B------:R1:W-:Y:S04]  /*4420*/  ATOMS.OR RZ, [UR5+0x18], R7 ;  /* 0x00001807ffff798c */ /* 0x0003e8000b000005 */
[----:B------:R1:W-:Y:S02]  /*4430*/  ATOMS.XOR RZ, [UR5+0x10], R0 ;  /* 0x00001000ffff798c */ /* 0x0003e4000b800005 */
.L_x_77:
[----:B------:R-:W-:Y:S05]  /*4440*/  BSYNC B0 ;  /* 0x0000000000007941 */ /* 0x000fea0003800000 */
.L_x_76:
[----:B------:R-:W-:Y:S05]  /*4450*/  BRA.U UP1, `(.L_x_82) ;  /* 0x00000001016c7547 */ /* 0x000fea000b800000 */
[----:B------:R-:W-:-:S03]  /*4460*/  UMOV UR4, 0xffffffff ;  /* 0xffffffff00047882 */ /* 0x000fc60000000000 */
[----:B------:R-:W-:Y:S05]  /*4470*/  BRA.DIV UR4, `(.L_x_83) ;  /* 0x0000005e04407947 */ /* 0x000fea000b800000 */
[----:B------:R-:W-:-:S13]  /*4480*/  ELECT P0, URZ, PT ;  /* 0x0000000000ff782f */ /* 0x000fda0003800000 */
.L_x_197:
[----:B------:R-:W-:Y:S05]  /*4490*/  @!P0 BRA `(.L_x_82) ;  /* 0x00000000005c8947 */ /* 0x000fea0003800000 */
[----:B-1----:R-:W1:Y:S02]  /*44a0*/  LDS R5, [UR5+0x10] ;  /* 0x00001005ff057984 */ /* 0x002e640008000800 */
[----:B-1----:R-:W-:-:S04]  /*44b0*/  SHF.L.U32 R5, R5, 0x1f, RZ ;  /* 0x0000001f05057819 */ /* 0x002fc800000006ff */
[----:B------:R-:W1:Y:S02]  /*44c0*/  SYNCS.PHASECHK.TRANS64.TRYWAIT P0, [UR5+0x8], R5 ;  /* 0x00000805ff0075a7 */ /* 0x000e640008001105 */
[----:B-1----:R-:W-:Y:S05]  /*44d0*/  @P0 BRA `(.L_x_84) ;  /* 0x0000000000080947 */ /* 0x002fea0003800000 */
[----:B------:R-:W1:Y:S02]  /*44e0*/  SYNCS.PHASECHK.TRANS64.TRYWAIT P0, [UR5+0x8], R5 ;  /* 0x00000805ff0075a7 */ /* 0x000e640008001105 */
[----:B-1----:R-:W-:Y:S05]  /*44f0*/  @!P0 BRA `(.L_x_85) ;  /* 0x0000005c00448947 */ /* 0x002fea0003800000 */
.L_x_84:
[----:B------:R-:W2:Y:S01]  /*4500*/  LDS R7, [UR6+0x1f0] ;  /* 0x0001f006ff077984 */ /* 0x000ea20008000800 */
[----:B-1----:R-:W-:Y:S02]  /*4510*/  HFMA2 R0, -RZ, RZ, 0, 5.9604644775390625e-08 ;  /* 0x00000001ff007431 */ /* 0x002fe400000001ff */
[----:B------:R-:W-:Y:S01]  /*4520*/  IMAD.MOV.U32 R4, RZ, RZ, 0xffff ;  /* 0x0000ffffff047424 */ /* 0x000fe200078e00ff */
[----:B------:R-:W-:Y:S01]  /*4530*/  UPRMT UR4, UR53, 0x654, UR7 ;  /* 0x0000065435047896 */ /* 0x000fe20008000007 */
[----:B--2---:R-:W-:-:S03]  /*4540*/  IMAD.SHL.U32 R5, R7, 0x20, RZ ;  /* 0x0000002007057824 */ /* 0x004fc600078e00ff */
[-C--:B------:R-:W-:Y:S02]  /*4550*/  SHF.L.U32 R4, R4, R7.reuse, RZ ;  /* 0x0000000704047219 */ /* 0x080fe400000006ff */
[----:B------:R-:W-:Y:S01]  /*4560*/  SHF.L.U32 R7, R0, R7, RZ ;  /* 0x0000000700077219 */ /* 0x000fe200000006ff */
[----:B------:R2:W-:Y:S04]  /*4570*/  STS [UR6+0x1f0], R5 ;  /* 0x0001f005ff007988 */ /* 0x0005e80008000806 */
[----:B------:R2:W-:Y:S04]  /*4580*/  ATOMS.OR RZ, [UR5+0x14], R4 ;  /* 0x00001404ffff798c */ /* 0x0005e8000b000005 */
[----:B------:R2:W-:Y:S01]  /*4590*/  ATOMS.OR RZ, [UR5+0x18], R7 ;  /* 0x00001807ffff798c */ /* 0x0005e2000b000005 */
[----:B------:R-:W-:Y:S03]  /*45a0*/  SYNCS.ARRIVE.TRANS64.RED.A1T0 RZ, [UR4], RZ ;  /* 0x000000ffffff79a7 */ /* 0x000fe60008100404 */
[----:B------:R2:W-:Y:S01]  /*45b0*/  ATOMS.XOR RZ, [UR5+0x10], R0 ;  /* 0x00001000ffff798c */ /* 0x0005e2000b800005 */
[----:B------:R-:W-:Y:S05]  /*45c0*/  BRA `(.L_x_82) ;  /* 0x0000000000107947 */ /* 0x000fea0003800000 */
.L_x_75:
[----:B------:R-:W-:Y:S02]  /*45d0*/  MOV R0, 0xffffffff ;  /* 0xffffffff00007802 */ /* 0x000fe40000000f00 */
[----:B------:R-:W-:-:S03]  /*45e0*/  MOV R4, 0x4610 ;  /* 0x0000461000047802 */ /* 0x000fc60000000f00 */
[----:B------:R1:W-:Y:S04]  /*45f0*/  STS [UR6+0x1f0], R0 ;  /* 0x0001f000ff007988 */ /* 0x0003e80008000806 */
[----:B-1---5:R-:W-:Y:S05]  /*4600*/  CALL.REL.NOINC `($__internal_1_$__cuda_sm10x_tcgen05_guardrail_trap_phase_invalid_during_alloc) ;  /* 0x0000006000747944 */ /* 0x022fea0003c00000 */
.L_x_82:
[----:B------:R-:W-:Y:S05]  /*4610*/  WARPSYNC.ALL ;  /* 0x0000000000007948 */ /* 0x000fea0003800000 */
[----:B------:R-:W3:Y:S01]  /*4620*/  S2UR UR22, SR_CgaCtaId ;  /* 0x00000000001679c3 */ /* 0x000ee20000008800 */
[----:B------:R-:W-:Y:S01]  /*4630*/  UMOV UR4, 0x400 ;  /* 0x0000040000047882 */ /* 0x000fe20000000000 */
[----:B------:R-:W-:-:S06]  /*4640*/  NOP ;  /* 0x0000000000007918 */ /* 0x000fcc0000000000 */
[----:B------:R-:W-:Y:S06]  /*4650*/  BAR.ARV 0x6, 0xa0 ;  /* 0x0182800000007b1d */ /* 0x000fec0000002000 */
[----:B------:R-:W4:Y:S01]  /*4660*/  LDCU UR11, c[0x0][0x38c] ;  /* 0x00007180ff0b77ac */ /* 0x000f220008000800 */
[----:B------:R-:W-:Y:S01]  /*4670*/  LOP3.LUT R2, R2, 0xffff, RZ, 0xc0, !PT ;  /* 0x0000ffff02027812 */ /* 0x000fe200078ec0ff */
[----:B------:R-:W-:Y:S01]  /*4680*/  IMAD.MOV.U32 R10, RZ, RZ, 0x1 ;  /* 0x00000001ff0a7424 */ /* 0x000fe200078e00ff */
[----:B------:R-:W-:Y:S02]  /*4690*/  LOP3.LUT R3, R3, 0xffff, RZ, 0xc0, !PT ;  /* 0x0000ffff03037812 */ /* 0x000fe400078ec0ff */
[----:B-1----:R-:W-:-:S02]  /*46a0*/  CS2R R8, SRZ ;  /* 0x0000000000087805 */ /* 0x002fc4000001ff00 */
[----:B------:R-:W-:Y:S01]  /*46b0*/  R2UR UR47, R2 ;  /* 0x00000000022f72ca */ /* 0x000fe200000e0000 */
[----:B------:R-:W1:Y:S01]  /*46c0*/  LDCU UR45, c[0x0][0x370] ;  /* 0x00006e00ff2d77ac */ /* 0x000e620008000800 */
[----:B------:R-:W-:Y:S01]  /*46d0*/  R2UR UR34, R3 ;  /* 0x00000000032272ca */ /* 0x000fe200000e0000 */
[----:B------:R-:W-:Y:S01]  /*46e0*/  IMAD.MOV.U32 R3, RZ, RZ, RZ ;  /* 0x000000ffff037224 */ /* 0x000fe200078e00ff */
[----:B---3--:R-:W-:Y:S01]  /*46f0*/  ULEA UR22, UR22, UR4, 0x18 ;  /* 0x0000000416167291 */ /* 0x008fe2000f8ec0ff */
[----:B------:R-:W-:Y:S01]  /*4700*/  UMOV UR43, URZ ;  /* 0x000000ff002b7c82 */ /* 0x000fe20008000000 */
[----:B------:R-:W-:Y:S02]  /*4710*/  UISETP.GE.AND UP5, UPT, UR39, 0x1, UPT ;  /* 0x000000012700788c */ /* 0x000fe4000bfa6270 */
[----:B------:R-:W-:Y:S02]  /*4720*/  UIADD3 UR5, UPT, UPT, UR22, 0x2a400, URZ ;  /* 0x0002a40016057890 */ /* 0x000fe4000fffe0ff */
[----:B------:R-:W-:-:S03]  /*4730*/  UIADD3 UR7, UPT, UPT, UR22, 0x35800, URZ ;  /* 0x0003580016077890 */ /* 0x000fc6000fffe0ff */
[----:B--2---:R-:W2:Y:S01]  /*4740*/  LDS R0, [UR22+0x1f0] ;  /* 0x0001f016ff007984 */ /* 0x004ea20008000800 */
[----:B----4-:R-:W-:Y:S02]  /*4750*/  UIADD3 UR11, UPT, UPT, UR11, 0x7f, URZ ;  /* 0x0000007f0b0b7890 */ /* 0x010fe4000fffe0ff */
[----:B------:R-:W-:Y:S02]  /*4760*/  UIADD3 UR6, UPT, UPT, UR22, 0x6400, URZ ;  /* 0x0000640016067890 */ /* 0x000fe4000fffe0ff */
[----:B------:R-:W-:Y:S02]  /*4770*/  UIADD3 UR4, UPT, UPT, UR22, 0x33400, URZ ;  /* 0x0003340016047890 */ /* 0x000fe4000fffe0ff */
[----:B------:R-:W-:Y:S02]  /*4780*/  USHF.R.U32.HI UR8, URZ, 0x4, UR5 ;  /* 0x00000004ff087899 */ /* 0x000fe40008011605 */
[----:B------:R-:W-:Y:S02]  /*4790*/  USHF.R.S32.HI UR9, URZ, 0x1f, UR11 ;  /* 0x0000001fff097899 */ /* 0x000fe4000801140b */
[----:B------:R-:W-:-:S02]  /*47a0*/  USHF.R.U32.HI UR5, URZ, 0x4, UR7 ;  /* 0x00000004ff057899 */ /* 0x000fc40008011607 */
[----:B------:R-:W-:Y:S02]  /*47b0*/  USHF.R.U32.HI UR10, URZ, 0x4, UR6 ;  /* 0x00000004ff0a7899 */ /* 0x000fe40008011606 */
[----:B------:R-:W-:Y:S02]  /*47c0*/  USHF.R.U32.HI UR6, URZ, 0x4, UR4 ;  /* 0x00000004ff067899 */ /* 0x000fe40008011604 */
[----:B------:R-:W-:Y:S02]  /*47d0*/  ULEA.HI UR4, UR9, UR11, URZ, 0x7 ;  /* 0x0000000b09047291 */ /* 0x000fe4000f8f38ff */
[----:B------:R-:W-:Y:S02]  /*47e0*/  ULOP3.LUT UR5, UR5, 0x3fff, URZ, 0xc0, !UPT ;  /* 0x00003fff05057892 */ /* 0x000fe4000f8ec0ff */
[----:B------:R-:W-:Y:S02]  /*47f0*/  USHF.R.S32.HI UR46, URZ, 0x7, UR4 ;  /* 0x00000007ff2e7899 */ /* 0x000fe40008011404 */
[----:B------:R-:W-:-:S02]  /*4800*/  ULOP3.LUT UR38, UR5, 0x10000, URZ, 0xfc, !UPT ;  /* 0x0001000005267892 */ /* 0x000fc4000f8efcff */
[----:B------:R-:W-:Y:S02]  /*4810*/  ULOP3.LUT UR10, UR10, 0x3fff, URZ, 0xc0, !UPT ;  /* 0x00003fff0a0a7892 */ /* 0x000fe4000f8ec0ff */
[----:B------:R-:W-:Y:S02]  /*4820*/  ULOP3.LUT UR8, UR8, 0x3fff, URZ, 0xc0, !UPT ;  /* 0x00003fff08087892 */ /* 0x000fe4000f8ec0ff */
[----:B------:R-:W-:Y:S02]  /*4830*/  ULOP3.LUT UR6, UR6, 0x3fff, URZ, 0xc0, !UPT ;  /* 0x00003fff06067892 */ /* 0x000fe4000f8ec0ff */
[----:B------:R-:W-:Y:S02]  /*4840*/  UISETP.LT.AND UP0, UPT, UR46, 0x1, UPT ;  /* 0x000000012e00788c */ /* 0x000fe4000bf01270 */
[----:B------:R-:W-:Y:S01]  /*4850*/  UISETP.NE.AND UP4, UPT, UR39, 0x1, UPT ;  /* 0x000000012700788c */ /* 0x000fe2000bf85270 */
[----:B------:R-:W3:Y:S01]  /*4860*/  LDCU UR44, c[0x0][0x374] ;  /* 0x00006e80ff2c77ac */ /* 0x000ee20008000800 */
[----:B------:R-:W-:Y:S01]  /*4870*/  ULOP3.LUT UR35, UR10, 0x10000, URZ, 0xfc, !UPT ;  /* 0x000100000a237892 */ /* 0x000fe2000f8efcff */
[----:B--2---:R-:W-:Y:S01]  /*4880*/  R2UR UR24, R0 ;  /* 0x00000000001872ca */ /* 0x004fe200000e0000 */
[----:B------:R-:W-:-:S02]  /*4890*/  ULOP3.LUT UR36, UR8, 0x10000, URZ, 0xfc, !UPT ;  /* 0x0001000008247892 */ /* 0x000fc4000f8efcff */
[----:B------:R-:W-:Y:S02]  /*48a0*/  ULOP3.LUT UR37, UR6, 0x10000, URZ, 0xfc, !UPT ;  /* 0x0001000006257892 */ /* 0x000fe4000f8efcff */
[----:B------:R-:W-:Y:S02]  /*48b0*/  USEL UR50, UR46, 0x1, !UP0 ;  /* 0x000000012e327887 */ /* 0x000fe4000c000000 */
[----:B------:R-:W-:Y:S01]  /*48c0*/  UISETP.NE.AND UP3, UPT, UR54, URZ, UPT ;  /* 0x000000ff3600728c */ /* 0x000fe2000bf65270 */
[----:B------:R-:W-:Y:S01]  /*48d0*/  UMOV UR19, URZ ;  /* 0x000000ff00137c82 */ /* 0x000fe20008000000 */
[----:B------:R-:W-:-:S04]  /*48e0*/  UMOV UR18, URZ ;  /* 0x000000ff00127c82 */ /* 0x000fc80008000000 */
[----:B------:R-:W-:Y:S02]  /*48f0*/  UIADD3 UR30, UPT, UPT, UR24, 0x80, URZ ;  /* 0x00000080181e7890 */ /* 0x000fe4000fffe0ff */
[----:B------:R-:W-:Y:S02]  /*4900*/  UIADD3 UR32, UPT, UPT, UR24, -0x7fffff80, URZ ;  /* 0x8000008018207890 */ /* 0x000fe4000fffe0ff */
[----:B------:R-:W-:Y:S02]  /*4910*/  USHF.R.U32.HI UR4, URZ, 0x11, UR30 ;  /* 0x00000011ff047899 */ /* 0x000fe4000801161e */
[----:B------:R-:W-:Y:S02]  /*4920*/  USHF.R.U32.HI UR5, URZ, 0x11, UR32 ;  /* 0x00000011ff057899 */ /* 0x000fe40008011620 */
[----:B------:R-:W-:Y:S02]  /*4930*/  ULOP3.LUT UR4, UR4, 0x6000, URZ, 0xc0, !UPT ;  /* 0x0000600004047892 */ /* 0x000fe4000f8ec0ff */
[----:B------:R-:W-:-:S02]  /*4940*/  ULOP3.LUT UR5, UR5, 0x6000, URZ, 0xc0, !UPT ;  /* 0x0000600005057892 */ /* 0x000fc4000f8ec0ff */
[----:B------:R-:W-:Y:S02]  /*4950*/  UIADD3 UR51, UPT, UPT, UR24, 0x84, URZ ;  /* 0x0000008418337890 */ /* 0x000fe4000fffe0ff */
[----:B------:R-:W-:Y:S02]  /*4960*/  ULOP3.LUT UR49, UR4, 0x1090, URZ, 0xfc, !UPT ;  /* 0x0000109004317892 */ /* 0x000fe4000f8efcff */
[----:B-1-3--:R-:W-:-:S12]  /*4970*/  ULOP3.LUT UR48, UR5, 0x1090, URZ, 0xfc, !UPT ;  /* 0x0000109005307892 */ /* 0x00afd8000f8efcff */
.L_x_95:
[C---:B------:R-:W-:Y:S02]  /*4980*/  LEA R2, R9.reuse, UR22, 0x3 ;  /* 0x0000001609027c11 */ /* 0x040fe4000f8e18ff */
[----:B------:R-:W-:Y:S02]  /*4990*/  SHF.L.U32 R5, R8, 0x1f, RZ ;  /* 0x0000001f08057819 */ /* 0x000fe400000006ff */
[----:B------:R-:W-:Y:S02]  /*49a0*/  LEA R6, R9, UR22, 0x4 ;  /* 0x0000001609067c11 */ /* 0x000fe4000f8e20ff */
[----:B------:R-:W1:Y:S02]  /*49b0*/  SYNCS.PHASECHK.TRANS64.TRYWAIT P0, [R2+URZ+0x160], R5 ;  /* 0x00016005020075a7 */ /* 0x000e6400080011ff */
[----:B-1-3--:R-:W-:Y:S05]  /*49c0*/  @!P0 BRA `(.L_x_86) ;  /* 0x0000005800288947 */ /* 0x00afea0003800000 */
.L_x_198:
[----:B-1----:R-:W1:Y:S01]  /*49d0*/  LDS.128 R4, [R6+0x1d0] ;  /* 0x0001d00006047984 */ /* 0x002e620000000c00 */
[----:B------:R-:W-:Y:S01]  /*49e0*/  @!PT LDS RZ, [RZ] ;  /* 0x00000000fffff984 */ /* 0x000fe20000000800 */
[----:B------:R-:W-:Y:S01]  /*49f0*/  @!PT LDS RZ, [RZ] ;  /* 0x00000000fffff984 */ /* 0x000fe20000000800 */
[----:B------:R-:W-:Y:S01]  /*4a00*/  @!PT LDS RZ, [RZ] ;  /* 0x00000000fffff984 */ /* 0x000fe20000000800 */
[----:B------:R-:W-:Y:S01]  /*4a10*/  @!PT LDS RZ, [RZ] ;  /* 0x00000000fffff984 */ /* 0x000fe20000000800 */
[----:B------:R2:W-:Y:S06]  /*4a20*/  MEMBAR.ALL.CTA ;  /* 0x0000000000007992 */ /* 0x0005ec0000008000 */
[----:B--2---:R-:W2:Y:S01]  /*4a30*/  FENCE.VIEW.ASYNC.S ;  /* 0x00000000000073c6 */ /* 0x004ea20000000000 */
[----:B-1----:R-:W-:-:S13]  /*4a40*/  LOP3.LUT P0, RZ, R6, 0x1, RZ, 0xc0, !PT ;  /* 0x0000000106ff7812 */ /* 0x002fda000780c0ff */
[----:B--2---:R-:W-:Y:S01]  /*4a50*/  VOTEU.ANY UP2, P0 ;  /* 0x0000000000ff7886 */ /* 0x004fe20000040100 */
[----:B------:R-:W-:-:S13]  /*4a60*/  PLOP3.LUT P0, PT, PT, PT, UP2, 0x80, 0x8 ;  /* 0x000000000008781c */ /* 0x000fda0003f0f028 */
[----:B------:R-:W-:Y:S02]  /*4a70*/  @P0 MOV R0, R4 ;  /* 0x0000000400000202 */ /* 0x000fe40000000f00 */
[----:B------:R-:W-:Y:S02]  /*4a80*/  @P0 LOP3.LUT R4, R5, 0xffff, RZ, 0xc0, !PT ;  /* 0x0000ffff05040812 */ /* 0x000fe400078ec0ff */
[----:B------:R-:W-:Y:S01]  /*4a90*/  @P0 R2UR UR5, R0 ;  /* 0x00000000000502ca */ /* 0x000fe200000e0000 */
[----:B------:R-:W-:Y:S01]  /*4aa0*/  VIADD R0, R2, 0x170 ;  /* 0x0000017002007836 */ /* 0x000fe20000000000 */
[----:B------:R-:W-:-:S04]  /*4ab0*/  @P0 R2UR UR4, R4 ;  /* 0x00000000040402ca */ /* 0x000fc800000e0000 */
[----:B------:R-:W-:-:S04]  /*4ac0*/  PRMT R0, RZ, 0x654, R0 ;  /* 0x00000654ff007816 */ /* 0x000fc80000000000 */
[----:B------:R1:W-:Y:S03]  /*4ad0*/  SYNCS.ARRIVE.TRANS64.RED.A1T0 RZ, [R0+URZ], RZ ;  /* 0x000000ff00ff79a7 */ /* 0x0003e600081004ff */
[----:B------:R-:W-:Y:S02]  /*4ae0*/  @UP2 UMOV UR42, UR5 ;  /* 0x00000005002a2c82 */ /* 0x000fe40008000000 */
[----:B------:R-:W-:Y:S01]  /*4af0*/  @UP2 UMOV UR40, UR4 ;  /* 0x0000000400282c82 */ /* 0x000fe20008000000 */
[----:B------:R-:W-:Y:S05]  /*4b00*/  BRA.U !UP5, `(.L_x_87) ;  /* 0x000000010dd07547 */ /* 0x000fea000b800000 */
[----:B------:R-:W2:Y:S01]  /*4b10*/  LDCU.128 UR12, c[0x0][0xf10] ;  /* 0x0001e200ff0c77ac */ /* 0x000ea20008000c00 */
[----:B------:R-:W3:Y:S01]  /*4b20*/  LDCU UR26, c[0x0][0xf20] ;  /* 0x0001e400ff1a77ac */ /* 0x000ee20008000800 */
[----:B------:R-:W4:Y:S01]  /*4b30*/  LDCU UR23, c[0x0][0xf0c] ;  /* 0x0001e180ff1777ac */ /* 0x000f220008000800 */
[----:B------:R-:W1:Y:S01]  /*4b40*/  LDCU.64 UR8, c[0x0][0xf28] ;  /* 0x0001e500ff0877ac */ /* 0x000e620008000a00 */
[----:B--2---:R-:W-:Y:S02]  /*4b50*/  UIMAD.WIDE.U32 UR6, UR44, UR15, URZ ;  /* 0x0000000f2c0672a5 */ /* 0x004fe4000f8e00ff */
[----:B------:R-:W-:Y:S02]  /*4b60*/  UIMAD.WIDE.U32 UR4, UR45, UR12, URZ ;  /* 0x0000000c2d0472a5 */ /* 0x000fe4000f8e00ff */
[----:B------:R-:W-:Y:S02]  /*4b70*/  UISETP.NE.AND UP0, UPT, UR14, 0x1, UPT ;  /* 0x000000010e00788c */ /* 0x000fe4000bf05270 */
[----:B------:R-:W-:Y:S01]  /*4b80*/  UIMAD.WIDE.U32 UR20, UR40, UR15, URZ ;  /* 0x0000000f281472a5 */ /* 0x000fe2000f8e00ff */
[----:B------:R-:W-:-:S02]  /*4b90*/  UMOV UR6, UR7 ;  /* 0x0000000700067c82 */ /* 0x000fc40008000000 */
[----:B------:R-:W-:Y:S01]  /*4ba0*/  UMOV UR4, UR5 ;  /* 0x0000000500047c82 */ /* 0x000fe20008000000 */
[----:B---3--:R-:W-:Y:S02]  /*4bb0*/  USHF.R.U32.HI UR6, URZ, UR26, UR6 ;  /* 0x0000001aff067299 */ /* 0x008fe40008011606 */
[----:B----4-:R-:W-:Y:S02]  /*4bc0*/  UISETP.NE.AND UP1, UPT, UR23, 0x1, UPT ;  /* 0x000000011700788c */ /* 0x010fe4000bf25270 */
[----:B------:R-:W-:Y:S02]  /*4bd0*/  USHF.R.U32.HI UR4, URZ, UR13, UR4 ;  /* 0x0000000dff047299 */ /* 0x000fe40008011604 */
[----:B------:R-:W-:Y:S02]  /*4be0*/  USEL UR5, UR44, UR6, !UP0 ;  /* 0x000000062c057287 */ /* 0x000fe4000c000000 */
[----:B------:R-:W-:Y:S02]  /*4bf0*/  USEL UR6, UR45, UR4, !UP1 ;  /* 0x000000042d067287 */ /* 0x000fe4000c800000 */
[----:B-1----:R-:W-:Y:S01]  /*4c00*/  UIMAD.WIDE.U32 UR10, UR5, UR8, URZ ;  /* 0x00000008050a72a5 */ /* 0x002fe2000f8e00ff */
[----:B------:R-:W-:Y:S01]  /*4c10*/  UMOV UR4, UR21 ;  /* 0x0000001500047c82 */ /* 0x000fe20008000000 */
[----:B------:R-:W-:-:S02]  /*4c20*/  UIMAD.WIDE.U32 UR16, UR42, UR12, URZ ;  /* 0x0000000c2a1072a5 */ /* 0x000fc4000f8e00ff */
        /* <DEDUP_REMOVED lines=34> */
.L_x_87:
[----:B------:R-:W2:Y:S02]  /*4e50*/  LDCU UR4, c[0x0][0xf30] ;  /* 0x0001e600ff0477ac */ /* 0x000ea40008000800 */
[----:B--2---:R-:W-:-:S09]  /*4e60*/  UISETP.NE.AND UP0, UPT, UR4, 0x1, UPT ;  /* 0x000000010400788c */ /* 0x004fd2000bf05270 */
[----:B------:R-:W-:Y:S05]  /*4e70*/  BRA.U UP0, `(.L_x_88) ;  /* 0x00000001003c7547 */ /* 0x000fea000b800000 */
[----:B------:R-:W2:Y:S01]  /*4e80*/  LDCU.128 UR8, c[0x0][0xf10] ;  /* 0x0001e200ff0877ac */ /* 0x000ea20008000c00 */
[----:B------:R-:W3:Y:S01]  /*4e90*/  LDCU UR12, c[0x0][0xf0c] ;  /* 0x0001e180ff0c77ac */ /* 0x000ee20008000800 */
[----:B------:R-:W4:Y:S01]  /*4ea0*/  LDCU UR13, c[0x0][0xf20] ;  /* 0x0001e400ff0d77ac */ /* 0x000f220008000800 */
[----:B--2---:R-:W-:Y:S02]  /*4eb0*/  UIMAD.WIDE.U32 UR6, UR42, UR8, URZ ;  /* 0x000000082a0672a5 */ /* 0x004fe4000f8e00ff */
[----:B------:R-:W-:Y:S02]  /*4ec0*/  UIMAD.WIDE.U32 UR4, UR40, UR11, URZ ;  /* 0x0000000b280472a5 */ /* 0x000fe4000f8e00ff */
[----:B---3--:R-:W-:Y:S02]  /*4ed0*/  UISETP.NE.AND UP0, UPT, UR12, 0x1, UPT ;  /* 0x000000010c00788c */ /* 0x008fe4000bf05270 */
[----:B------:R-:W-:Y:S01]  /*4ee0*/  UISETP.NE.AND UP1, UPT, UR10, 0x1, UPT ;  /* 0x000000010a00788c */ /* 0x000fe2000bf25270 */
[----:B------:R-:W-:-:S02]  /*4ef0*/  UMOV UR6, UR7 ;  /* 0x0000000700067c82 */ /* 0x000fc40008000000 */
[----:B------:R-:W-:Y:S01]  /*4f00*/  UMOV UR4, UR5 ;  /* 0x0000000500047c82 */ /* 0x000fe20008000000 */
[----:B------:R-:W-:Y:S02]  /*4f10*/  USHF.R.U32.HI UR9, URZ, UR9, UR6 ;  /* 0x00000009ff097299 */ /* 0x000fe40008011606 */
[----:B----4-:R-:W-:Y:S02]  /*4f20*/  USHF.R.U32.HI UR4, URZ, UR13, UR4 ;  /* 0x0000000dff047299 */ /* 0x010fe40008011604 */
[----:B------:R-:W-:Y:S02]  /*4f30*/  USEL UR5, UR42, UR9, !UP0 ;  /* 0x000000092a057287 */ /* 0x000fe4000c000000 */
[----:B------:R-:W-:-:S04]  /*4f40*/  USEL UR4, UR40, UR4, !UP1 ;  /* 0x0000000428047287 */ /* 0x000fc8000c800000 */
[----:B------:R-:W-:-:S04]  /*4f50*/  UIADD3 UR4, UPT, UPT, UR5, -UR4, URZ ;  /* 0x8000000405047290 */ /* 0x000fc8000fffe0ff */
[----:B------:R-:W-:-:S12]  /*4f60*/  UIMAD UR40, UR4, UR10, UR40 ;  /* 0x0000000a042872a4 */ /* 0x000fd8000f8e0228 */
.L_x_88:
[----:B------:R-:W-:Y:S01]  /*4f70*/  IADD3 R9, PT, PT, R9, 0x1, RZ ;  /* 0x0000000109097810 */ /* 0x000fe20007ffe0ff */
[----:B------:R-:W-:Y:S06]  /*4f80*/  BRA.U UP3, `(.L_x_89) ;  /* 0x0000000503387547 */ /* 0x000fec000b800000 */
[----:B------:R-:W2:Y:S01]  /*4f90*/  LDCU UR4, c[0x0][0x38c] ;  /* 0x00007180ff0477ac */ /* 0x000ea20008000800 */
[----:B------:R-:W-:Y:S02]  /*4fa0*/  PLOP3.LUT P1, PT, PT, PT, PT, 0x80, 0x8 ;  /* 0x000000000008781c */ /* 0x000fe40003f2f070 */
[----:B------:R-:W-:Y:S01]  /*4fb0*/  SHF.L.U32 R5, R10, 0x1f, RZ ;  /* 0x0000001f0a057819 */ /* 0x000fe200000006ff */
[----:B------:R-:W-:Y:S02]  /*4fc0*/  ULEA UR41, UR43, UR22, 0x3 ;  /* 0x000000162b297291 */ /* 0x000fe4000f8e18ff */
[----:B------:R-:W-:Y:S02]  /*4fd0*/  ULEA UR23, UR43, UR24, 0x6 ;  /* 0x000000182b177291 */ /* 0x000fe4000f8e30ff */
[----:B--2---:R-:W-:-:S06]  /*4fe0*/  UISETP.GE.AND UP0, UPT, UR4, 0x1, UPT ;  /* 0x000000010400788c */ /* 0x004fcc000bf06270 */
[----:B------:R-:W-:-:S05]  /*4ff0*/  PLOP3.LUT P0, PT, PT, PT, UP0, 0x80, 0x8 ;  /* 0x000000000008781c */ /* 0x000fca0003f0f008 */
[----:B------:R-:W-:-:S08]  /*5000*/  @UP0 ULEA UR4, UR19, UR22, 0x3 ;  /* 0x0000001613040291 */ /* 0x000fd0000f8e18ff */
[----:B-1----:R-:W-:-:S04]  /*5010*/  @P0 SHF.L.U32 R0, R3, 0x1f, RZ ;  /* 0x0000001f03000819 */ /* 0x002fc800000006ff */
[----:B------:R1:W2:Y:S01]  /*5020*/  @P0 SYNCS.PHASECHK.TRANS64.TRYWAIT P1, [UR4], R0 ;  /* 0x00000000ff0005a7 */ /* 0x0002a20008021104 */
[----:B------:R-:W-:-:S04]  /*5030*/  ULEA.HI UR4, UR25, UR25, URZ, 0x1 ;  /* 0x0000001919047291 */ /* 0x000fc8000f8f08ff */
[----:B------:R-:W-:-:S04]  /*5040*/  ULOP3.LUT UR4, UR4, 0x7ffffffe, URZ, 0xc0, !UPT ;  /* 0x7ffffffe04047892 */ /* 0x000fc8000f8ec0ff */
[----:B------:R-:W-:-:S04]  /*5050*/  UIADD3 UR4, UPT, UPT, -UR4, UR25, URZ ;  /* 0x0000001904047290 */ /* 0x000fc8000fffe1ff */
[----:B------:R-:W-:Y:S01]  /*5060*/  ULEA UR31, UR4, UR51, 0x1 ;  /* 0x00000033041f7291 */ /* 0x000fe2000f8e08ff */
[----:B------:R-:W3:Y:S02]  /*5070*/  SYNCS.PHASECHK.TRANS64.TRYWAIT P0, [UR41+0x190], R5 ;  /* 0x00019005ff0075a7 */ /* 0x000ee40008001129 */
[----:B-123--:R-:W-:Y:S09]  /*5080*/  @!P0 BRA `(.L_x_90) ;  /* 0x00000050008c8947 */ /* 0x00eff20003800000 */
.L_x_200:
[----:B------:R-:W-:Y:S01]  /*5090*/  UMOV UR25, UR18 ;  /* 0x0000001200197c82 */ /* 0x000fe20008000000 */
[----:B------:R-:W-:Y:S05]  /*50a0*/  BRA.U !UP0, `(.L_x_91) ;  /* 0x0000000108e07547 */ /* 0x000fea000b800000 */
[----:B------:R-:W-:Y:S02]  /*50b0*/  ULOP3.LUT UR33, UR31, 0x80000000, URZ, 0x3c, !UPT ;  /* 0x800000001f217892 */ /* 0x000fe4000f8e3cff */
[----:B------:R-:W-:Y:S02]  /*50c0*/  USHF.R.U32.HI UR5, URZ, 0x1a, UR31 ;  /* 0x0000001aff057899 */ /* 0x000fe4000801161f */
[----:B------:R-:W-:Y:S02]  /*50d0*/  USHF.R.U32.HI UR4, URZ, 0x1a, UR33 ;  /* 0x0000001aff047899 */ /* 0x000fe40008011621 */
[----:B------:R-:W-:Y:S02]  /*50e0*/  ULOP3.LUT UR5, UR5, 0x30, URZ, 0xc0, !UPT ;  /* 0x0000003005057892 */ /* 0x000fe4000f8ec0ff */
[----:B------:R-:W-:Y:S02]  /*50f0*/  ULOP3.LUT UR4, UR4, 0x30, URZ, 0xc0, !UPT ;  /* 0x0000003004047892 */ /* 0x000fe4000f8ec0ff */
[----:B------:R-:W-:-:S02]  /*5100*/  ULOP3.LUT UR5, UR5, 0x480, URZ, 0xfc, !UPT ;  /* 0x0000048005057892 */ /* 0x000fc4000f8efcff */
[----:B------:R-:W-:Y:S02]  /*5110*/  ULOP3.LUT UR26, UR4, 0x480, URZ, 0xfc, !UPT ;  /* 0x00000480041a7892 */ /* 0x000fe4000f8efcff */
[----:B------:R-:W-:Y:S02]  /*5120*/  UIADD3 UR25, UPT, UPT, UR50, UR18, URZ ;  /* 0x0000001232197290 */ /* 0x000fe4000fffe0ff */
[----:B------:R-:W-:Y:S01]  /*5130*/  UPRMT UR27, UR26, 0x5410, UR48 ;  /* 0x000054101a1b7896 */ /* 0x000fe20008000030 */
[----:B------:R-:W-:Y:S01]  /*5140*/  UMOV UR21, URZ ;  /* 0x000000ff00157c82 */ /* 0x000fe20008000000 */
[----:B------:R-:W-:Y:S01]  /*5150*/  UMOV UR20, UR46 ;  /* 0x0000002e00147c82 */ /* 0x000fe20008000000 */
[----:B------:R-:W-:Y:S01]  /*5160*/  UMOV UR4, UR19 ;  /* 0x0000001300047c82 */ /* 0x000fe20008000000 */
[----:B------:R-:W-:Y:S01]  /*5170*/  UPRMT UR29, UR5, 0x5410, UR49 ;  /* 0x00005410051d7896 */ /* 0x000fe20008000031 */
[----:B------:R-:W-:Y:S01]  /*5180*/  UMOV UR28, URZ ;  /* 0x000000ff001c7c82 */ /* 0x000fe20008000000 */
[----:B------:R-:W-:-:S10]  /*5190*/  UMOV UR26, URZ ;  /* 0x000000ff001a7c82 */ /* 0x000fd40008000000 */
.L_x_94:
[----:B--2---:R-:W-:Y:S01]  /*51a0*/  ULEA UR7, UR4, UR22, 0x3 ;  /* 0x0000001604077291 */ /* 0x004fe2000f8e18ff */
[----:B---3--:R-:W-:Y:S11]  /*51b0*/  @P1 BRA `(.L_x_92) ;  /* 0x00000000000c1947 */ /* 0x008ff60003800000 */
[----:B-1----:R-:W-:Y:S04]  /*51c0*/  SHF.L.U32 R5, R3, 0x1f, RZ ;  /* 0x0000001f03057819 */ /* 0x002fe800000006ff */
[----:B------:R-:W1:Y:S02]  /*51d0*/  SYNCS.PHASECHK.TRANS64.TRYWAIT P0, [UR7], R5 ;  /* 0x00000005ff0075a7 */ /* 0x000e640008001107 */
[----:B-1----:R-:W-:Y:S05]  /*51e0*/  @!P0 BRA `(.L_x_93) ;  /* 0x00000050004c8947 */ /* 0x002fea0003800000 */
.L_x_92:
[----:B------:R-:W-:Y:S01]  /*51f0*/  UISETP.NE.AND UP0, UPT, UR20, 0x1, UPT ;  /* 0x000000011400788c */ /* 0x000fe2000bf05270 */
[----:B------:R-:W-:Y:S01]  /*5200*/  PLOP3.LUT P1, PT, PT, PT, PT, 0x80, 0x8 ;  /* 0x000000000008781c */ /* 0x000fe20003f2f070 */
[----:B------:R-:W-:Y:S02]  /*5210*/  UIADD3 UR5, UPT, UPT, UR4, 0x1, URZ ;  /* 0x0000000104057890 */ /* 0x000fe4000fffe0ff */
[----:B------:R-:W-:Y:S02]  /*5220*/  ULEA UR12, UR4, UR36, 0x7 ;  /* 0x00000024040c7291 */ /* 0x000fe4000f8e38ff */
[----:B------:R-:W-:Y:S01]  /*5230*/  UISETP.NE.AND UP1, UPT, UR5, 0x12, UPT ;  /* 0x000000120500788c */ /* 0x000fe2000bf25270 */
[----:B------:R-:W-:Y:S01]  /*5240*/  PLOP3.LUT P0, PT, PT, PT, UP0, 0x80, 0x8 ;  /* 0x000000000008781c */ /* 0x000fe20003f0f008 */
[----:B------:R-:W-:Y:S02]  /*5250*/  ULEA UR10, UR4, UR35, 0x9 ;  /* 0x00000023040a7291 */ /* 0x000fe4000f8e48ff */
[----:B------:R-:W-:Y:S02]  /*5260*/  USEL UR6, URZ, 0x1, UP1 ;  /* 0x00000001ff067887 */ /* 0x000fe40008800000 */
[----:B------:R-:W-:Y:S02]  /*5270*/  USEL UR19, UR5, URZ, UP1 ;  /* 0x000000ff05137287 */ /* 0x000fe40008800000 */
[----:B------:R-:W-:Y:S02]  /*5280*/  ULEA UR16, UR4, UR37, 0x5 ;  /* 0x0000002504107291 */ /* 0x000fe4000f8e28ff */
[----:B------:R-:W-:Y:S01]  /*5290*/  @UP0 ULEA UR5, UR19, UR22, 0x3 ;  /* 0x0000001613050291 */ /* 0x000fe2000f8e18ff */
[----:B------:R-:W-:Y:S01]  /*52a0*/  LOP3.LUT R3, R3, UR6, RZ, 0x3c, !PT ;  /* 0x0000000603037c12 */ /* 0x000fe2000f8e3cff */
[----:B------:R-:W-:Y:S02]  /*52b0*/  UISETP.NE.U32.AND UP0, UPT, UR21, URZ, UPT ;  /* 0x000000ff1500728c */ /* 0x000fe4000bf05070 */
[----:B------:R-:W-:Y:S01]  /*52c0*/  ULEA UR14, UR4, UR38, 0x5 ;  /* 0x00000026040e7291 */ /* 0x000fe2000f8e28ff */
[----:B-1----:R-:W-:Y:S01]  /*52d0*/  @P0 SHF.L.U32 R0, R3, 0x1f, RZ ;  /* 0x0000001f03000819 */ /* 0x002fe200000006ff */
[----:B------:R-:W-:Y:S02]  /*52e0*/  UIADD3 UR8, UPT, UPT, UR12, 0x2, URZ ;  /* 0x000000020c087890 */ /* 0x000fe4000fffe0ff */
[----:B------:R-:W-:Y:S01]  /*52f0*/  UIADD3 UR6, UPT, UPT, UR10, 0x2, URZ ;  /* 0x000000020a067890 */ /* 0x000fe2000fffe0ff */
[----:B------:R2:W3:Y:S01]  /*5300*/  @P0 SYNCS.PHASECHK.TRANS64.TRYWAIT P1, [UR5], R0 ;  /* 0x00000000ff0005a7 */ /* 0x0004e20008021105 */
[----:B------:R-:W-:Y:S02]  /*5310*/  UIADD3 UR5, UPT, UPT, UR7, 0x90, URZ ;  /* 0x0000009007057890 */ /* 0x000fe4000fffe0ff */
[----:B------:R-:W-:Y:S02]  /*5320*/  UIADD3 UR18, UPT, UPT, UR18, 0x1, URZ ;  /* 0x0000000112127890 */ /* 0x000fe4000fffe0ff */
[----:B------:R-:W-:Y:S01]  /*5330*/  UIADD3 UR20, UPT, UPT, UR20, -0x1, URZ ;  /* 0xffffffff14147890 */ /* 0x000fe2000fffe0ff */
[----:B------:R-:W-:Y:S01]  /*5340*/  UMOV UR17, 0x4008 ;  /* 0x0000400800117882 */ /* 0x000fe20000000000 */
[----:B------:R-:W-:Y:S01]  /*5350*/  UMOV UR15, 0x4008 ;  /* 0x00004008000f7882 */ /* 0x000fe20000000000 */
[----:B------:R2:W-:Y:S01]  /*5360*/  UTCCP.T.S.2CTA.4x32dp128bit tmem[UR24+0x80], gdesc[UR16] ;  /* 0x00008010180079e7 */ /* 0x0005e20009300000 */
[----:B------:R2:W-:Y:S01]  /*5370*/  UTCCP.T.S.2CTA.4x32dp128bit tmem[UR24+0x84], gdesc[UR14] ;  /* 0x0000840e180079e7 */ /* 0x0005e20009300000 */
[----:B------:R-:W-:Y:S01]  /*5380*/  UMOV UR13, 0x80004020 ;  /* 0x80004020000d7882 */ /* 0x000fe20000000000 */
[----:B------:R-:W-:Y:S01]  /*5390*/  UMOV UR11, 0x80004020 ;  /* 0x80004020000b7882 */ /* 0x000fe20000000000 */
[----:B------:R-:W-:Y:S01]  /*53a0*/  UMOV UR9, 0x80004020 ;  /* 0x8000402000097882 */ /* 0x000fe20000000000 */
[----:B------:R2:W-:Y:S01]  /*53b0*/  UTCOMMA.2CTA gdesc[UR10], gdesc[UR12], tmem[UR23], tmem[UR28], idesc[UR29], tmem[UR30], UP0 ;  /* 0xc01e1c0c0a0075ea */ /* 0x0005e20008200017 */
[----:B------:R-:W-:Y:S01]  /*53c0*/  UISETP.NE.AND UP0, UPT, UR18, UR25, UPT ;  /* 0x000000191200728c */ /* 0x000fe2000bf05270 */
[----:B------:R-:W-:Y:S01]  /*53d0*/  UMOV UR7, 0x80004020 ;  /* 0x8000402000077882 */ /* 0x000fe20000000000 */
[----:B------:R-:W-:Y:S01]  /*53e0*/  UMOV UR21, 0x1 ;  /* 0x0000000100157882 */ /* 0x000fe20000000000 */
[----:B------:R2:W-:Y:S01]  /*53f0*/  UTCOMMA.2CTA gdesc[UR6], gdesc[UR8], tmem[UR23], tmem[UR26], idesc[UR27], tmem[UR32], UPT ;  /* 0xc0201a08060075ea */ /* 0x0005e2000ba00017 */
[----:B------:R2:W-:Y:S01]  /*5400*/  UTCBAR.2CTA.MULTICAST [UR5], URZ, UR34 ;  /* 0x000000ff050073e9 */ /* 0x0005e20008200822 */
[----:B------:R-:W-:Y:S04]  /*5410*/  UMOV UR4, UR19 ;  /* 0x0000001300047c82 */ /* 0x000fe80008000000 */
[----:B------:R-:W-:Y:S05]  /*5420*/  BRA.U UP0, `(.L_x_94) ;  /* 0xfffffffd005c7547 */ /* 0x000fea000b83ffff */
.L_x_91:
[----:B------:R-:W-:Y:S01]  /*5430*/  UIADD3 UR4, UPT, UPT, UR41, 0x180, URZ ;  /* 0x0000018029047890 */ /* 0x000fe2000fffe0ff */
[----:B------:R-:W-:-:S08]  /*5440*/  UMOV UR18, UR25 ;  /* 0x0000001900127c82 */ /* 0x000fd00008000000 */
[----:B------:R4:W-:Y:S01]  /*5450*/  UTCBAR.2CTA.MULTICAST [UR4], URZ, UR47 ;  /* 0x000000ff040073e9 */ /* 0x0009e2000820082f */
[----:B------:R-:W-:Y:S02]  /*5460*/  NOP ;  /* 0x0000000000007918 */ /* 0x000fe40000000000 */
.L_x_89:
[----:B--2---:R-:W-:Y:S01]  /*5470*/  R2UR UR5, R90 ;  /* 0x000000005a0572ca */ /* 0x004fe200000e0000 */
[----:B----4-:R-:W-:Y:S01]  /*5480*/  UIADD3 UR4, UPT, UPT, UR43, 0x1, URZ ;  /* 0x000000012b047890 */ /* 0x010fe2000fffe0ff */
[----:B------:R-:W-:-:S03]  /*5490*/  ISETP.NE.AND P0, PT, R9, 0x2, PT ;  /* 0x000000020900780c */ /* 0x000fc60003f05270 */
[----:B------:R-:W-:Y:S01]  /*54a0*/  UISETP.NE.AND UP0, UPT, UR4, 0x2, UPT ;  /* 0x000000020400788c */ /* 0x000fe2000bf05270 */
[----:B-1----:R-:W-:Y:S02]  /*54b0*/  SEL R5, RZ, 0x1, P0 ;  /* 0x00000001ff057807 */ /* 0x002fe40000000000 */
[----:B------:R-:W-:Y:S01]  /*54c0*/  SEL R9, R9, RZ, P0 ;  /* 0x000000ff09097207 */ /* 0x000fe20000000000 */
[----:B------:R-:W-:Y:S01]  /*54d0*/  USEL UR43, UR4, URZ, UP0 ;  /* 0x000000ff042b7287 */ /* 0x000fe20008000000 */
[----:B------:R-:W-:-:S03]  /*54e0*/  LOP3.LUT R8, R8, R5, RZ, 0x3c, !PT ;  /* 0x0000000508087212 */ /* 0x000fc600078e3cff */
[----:B------:R-:W-:Y:S02]  /*54f0*/  UIADD3 UR25, UPT, UPT, UR40, UR5, URZ ;  /* 0x0000000528197290 */ /* 0x000fe4000fffe0ff */
[----:B------:R-:W-:-:S06]  /*5500*/  USEL UR5, URZ, 0x1, UP0 ;  /* 0x00000001ff057887 */ /* 0x000fcc0008000000 */
[----:B------:R-:W-:Y:S01]  /*5510*/  LOP3.LUT R10, R10, UR5, RZ, 0x3c, !PT ;  /* 0x000000050a0a7c12 */ /* 0x000fe2000f8e3cff */
[----:B------:R-:W-:Y:S06]  /*5520*/  BRA.U UP2, `(.L_x_95) ;  /* 0xfffffff502147547 */ /* 0x000fec000b83ffff */
[----:B------:R-:W1:Y:S01]  /*5530*/  S2UR UR8, SR_CgaCtaId ;  /* 0x00000000000879c3 */ /* 0x000e620000008800 */
[----:B------:R-:W-:Y:S01]  /*5540*/  ELECT P0, URZ, PT ;  /* 0x0000000000ff782f */ /* 0x000fe20003800000 */
[----:B------:R-:W-:Y:S01]  /*5550*/  HFMA2 R0, -RZ, RZ, 0, 5.9604644775390625e-08 ;  /* 0x00000001ff007431 */ /* 0x000fe200000001ff */
[----:B------:R-:W-:-:S05]  /*5560*/  UMOV UR4, 0x40 ;  /* 0x0000004000047882 */ /* 0x000fca0000000000 */
[----:B------:R-:W-:Y:S01]  /*5570*/  UVIRTCOUNT.DEALLOC.SMPOOL 0x80 ;  /* 0x000000800000784c */ /* 0x000fe20000000000 */
[----:B------:R-:W-:Y:S02]  /*5580*/  UISETP.NE.AND UP0, UPT, UR54, URZ, UPT ;  /* 0x000000ff3600728c */ /* 0x000fe4000bf05270 */
[----:B-1----:R-:W-:-:S09]  /*5590*/  ULEA UR8, UR8, UR4, 0x18 ;  /* 0x0000000408087291 */ /* 0x002fd2000f8ec0ff */
[----:B------:R1:W-:Y:S01]  /*55a0*/  @P0 STS.U8 [UR8+0x1c], R0 ;  /* 0x00001c00ff000988 */ /* 0x0003e20008000008 */
[----:B------:R-:W-:Y:S05]  /*55b0*/  BRA.U UP0, `(.L_x_96) ;  /* 0x0000000100587547 */ /* 0x000fea000b800000 */
[----:B------:R-:W-:Y:S01]  /*55c0*/  UIADD3 UR5, UPT, UPT, UR22, 0x190, URZ ;  /* 0x0000019016057890 */ /* 0x000fe2000fffe0ff */
[----:B------:R-:W-:-:S03]  /*55d0*/  SHF.L.U32 R3, R10, 0x1f, RZ ;  /* 0x0000001f0a037819 */ /* 0x000fc600000006ff */
[----:B------:R-:W-:-:S09]  /*55e0*/  ULEA UR4, UR43, UR5, 0x3 ;  /* 0x000000052b047291 */ /* 0x000fd2000f8e18ff */
[----:B------:R-:W2:Y:S02]  /*55f0*/  SYNCS.PHASECHK.TRANS64.TRYWAIT P0, [UR4], R3 ;  /* 0x00000003ff0075a7 */ /* 0x000ea40008001104 */
[----:B--2---:R-:W-:Y:S05]  /*5600*/  @!P0 BRA `(.L_x_97) ;  /* 0x0000004c005c8947 */ /* 0x004fea0003800000 */
.L_x_203:
[----:B------:R-:W-:-:S04]  /*5610*/  UIADD3 UR4, UPT, UPT, UR43, 0x1, URZ ;  /* 0x000000012b047890 */ /* 0x000fc8000fffe0ff */
[----:B------:R-:W-:-:S04]  /*5620*/  UISETP.NE.AND UP1, UPT, UR4, 0x2, UPT ;  /* 0x000000020400788c */ /* 0x000fc8000bf25270 */
[----:B------:R-:W-:Y:S02]  /*5630*/  USEL UR6, URZ, 0x1, UP1 ;  /* 0x00000001ff067887 */ /* 0x000fe40008800000 */
[----:B------:R-:W-:-:S04]  /*5640*/  USEL UR4, UR4, URZ, UP1 ;  /* 0x000000ff04047287 */ /* 0x000fc80008800000 */
[----:B------:R-:W-:Y:S01]  /*5650*/  ULEA UR4, UR4, UR5, 0x3 ;  /* 0x0000000504047291 */ /* 0x000fe2000f8e18ff */
[----:B-1----:R-:W-:-:S04]  /*5660*/  LOP3.LUT R3, R10, UR6, RZ, 0x3c, !PT ;  /* 0x000000060a037c12 */ /* 0x002fc8000f8e3cff */
[----:B------:R-:W-:Y:S01]  /*5670*/  SHF.L.U32 R3, R3, 0x1f, RZ ;  /* 0x0000001f03037819 */ /* 0x000fe200000006ff */
[----:B------:R-:W-:-:S04]  /*5680*/  IMAD.U32 R0, RZ, RZ, UR4 ;  /* 0x00000004ff007e24 */ /* 0x000fc8000f8e00ff */
[----:B------:R1:W2:Y:S03]  /*5690*/  SYNCS.PHASECHK.TRANS64.TRYWAIT P0, [R0+URZ], R3 ;  /* 0x00000003000075a7 */ /* 0x0002a600080011ff */
[----:B--2---:R-:W-:Y:S05]  /*56a0*/  @!P0 NANOSLEEP.SYNCS 0x989680 ;  /* 0x009896800000895d */ /* 0x004fea0003900000 */
[----:B------:R-:W2:Y:S02]  /*56b0*/  @!P0 SYNCS.PHASECHK.TRANS64 P0, [R0+URZ], R3 ;  /* 0x00000003000085a7 */ /* 0x000ea400080010ff */
[----:B--2---:R-:W-:Y:S05]  /*56c0*/  @P0 BRA `(.L_x_98) ;  /* 0x0000000000200947 */ /* 0x004fea0003800000 */
.L_x_99:
[----:B--2---:R2:W4:Y:S02]  /*56d0*/  SYNCS.PHASECHK.TRANS64.TRYWAIT P0, [R0+URZ], R3 ;  /* 0x00000003000075a7 */ /* 0x00452400080011ff */
[----:B----4-:R-:W-:Y:S05]  /*56e0*/  @!P0 NANOSLEEP.SYNCS 0x989680 ;  /* 0x009896800000895d */ /* 0x010fea0003900000 */
[----:B------:R-:W4:Y:S02]  /*56f0*/  @!P0 SYNCS.PHASECHK.TRANS64 P0, [R0+URZ], R3 ;  /* 0x00000003000085a7 */ /* 0x000f2400080010ff */
[----:B----4-:R-:W-:Y:S05]  /*5700*/  @!P0 BRA `(.L_x_99) ;  /* 0xfffffffc00f08947 */ /* 0x010fea000383ffff */
[----:B------:R-:W-:Y:S05]  /*5710*/  BRA `(.L_x_98) ;  /* 0x00000000000c7947 */ /* 0x000fea0003800000 */
.L_x_96:
[----:B------:R-:W-:-:S04]  /*5720*/  UIADD3 UR4, UPT, UPT, UR22, 0x1c0, URZ ;  /* 0x000001c016047890 */ /* 0x000fc8000fffe0ff */
[----:B------:R-:W-:-:S09]  /*5730*/  UPRMT UR4, UR53, 0x654, UR4 ;  /* 0x0000065435047896 */ /* 0x000fd20008000004 */
[----:B------:R-:W-:Y:S03]  /*5740*/  SYNCS.ARRIVE.TRANS64.RED.A1T0 RZ, [UR4], RZ ;  /* 0x000000ffffff79a7 */ /* 0x000fe60008100404 */
.L_x_98:
[----:B-12---:R-:W-:Y:S01]  /*5750*/  SHF.L.U32 R3, RZ, 0x1f, RZ ;  /* 0x0000001fff037819 */ /* 0x006fe200000006ff */
[----:B------:R-:W-:Y:S01]  /*5760*/  UIADD3 UR4, UPT, UPT, UR22, 0x1c0, URZ ;  /* 0x000001c016047890 */ /* 0x000fe2000fffe0ff */
[----:B------:R-:W-:Y:S02]  /*5770*/  PLOP3.LUT P0, PT, PT, PT, UP0, 0x80, 0x8 ;  /* 0x000000000008781c */ /* 0x000fe40003f0f008 */
[----:B---3--:R-:W1:Y:S02]  /*5780*/  SYNCS.PHASECHK.TRANS64.TRYWAIT P1, [UR22+0x1c0], R3 ;  /* 0x0001c003ff0075a7 */ /* 0x008e640008021116 */
[----:B-1----:R-:W-:Y:S09]  /*5790*/  @!P1 BRA `(.L_x_100) ;  /* 0x0000004c00109947 */ /* 0x002ff20003800000 */
.L_x_205:
[----:B------:R-:W-:Y:S01]  /*57a0*/  @!UP0 UPRMT UR4, UR53, 0x654, UR4 ;  /* 0x0000065435048896 */ /* 0x000fe20008000004 */
[----:B------:R-:W-:Y:S01]  /*57b0*/  UMOV UR5, 0xffff ;  /* 0x0000ffff00057882 */ /* 0x000fe20000000000 */
[----:B------:R-:W-:-:S07]  /*57c0*/  UMOV UR6, 0x1 ;  /* 0x0000000100067882 */ /* 0x000fce0000000000 */
[----:B------:R-:W-:Y:S01]  /*57d0*/  @!P0 SYNCS.ARRIVE.TRANS64.RED.A1T0 RZ, [UR4], RZ ;  /* 0x000000ffffff89a7 */ /* 0x000fe20008100404 */
[----:B------:R-:W-:Y:S01]  /*57e0*/  NOP ;  /* 0x0000000000007918 */ /* 0x000fe20000000000 */
[----:B-1----:R-:W1:Y:S01]  /*57f0*/  LDS R0, [UR8+0x14] ;  /* 0x00001408ff007984 */ /* 0x002e620008000800 */
[----:B------:R-:W-:-:S04]  /*5800*/  ULOP3.LUT UR4, UR24, 0xffff, URZ, 0xc0, !UPT ;  /* 0x0000ffff18047892 */ /* 0x000fc8000f8ec0ff */
[----:B------:R-:W-:-:S04]  /*5810*/  USHF.R.U32.HI UR4, URZ, 0x5, UR4 ;  /* 0x00000005ff047899 */ /* 0x000fc80008011604 */
[----:B------:R-:W-:Y:S02]  /*5820*/  USHF.L.U32 UR5, UR5, UR4, URZ ;  /* 0x0000000405057299 */ /* 0x000fe400080006ff */
[----:B------:R-:W-:-:S04]  /*5830*/  USHF.L.U32 UR4, UR6, UR4, URZ ;  /* 0x0000000406047299 */ /* 0x000fc800080006ff */
[----:B-1----:R-:W-:-:S04]  /*5840*/  LOP3.LUT R0, R0, UR5, RZ, 0xc0, !PT ;  /* 0x0000000500007c12 */ /* 0x002fc8000f8ec0ff */
[----:B------:R-:W-:-:S13]  /*5850*/  ISETP.NE.AND P0, PT, R0, UR5, PT ;  /* 0x0000000500007c0c */ /* 0x000fda000bf05270 */
[----:B------:R-:W-:Y:S05]  /*5860*/  @P0 BRA `(.L_x_101) ;  /* 0x0000000000580947 */ /* 0x000fea0003800000 */
[----:B------:R-:W1:Y:S02]  /*5870*/  LDS R0, [UR8+0x18] ;  /* 0x00001808ff007984 */ /* 0x000e640008000800 */
[----:B-1----:R-:W-:-:S04]  /*5880*/  LOP3.LUT R0, R0, UR4, RZ, 0xc0, !PT ;  /* 0x0000000400007c12 */ /* 0x002fc8000f8ec0ff */
[----:B------:R-:W-:-:S13]  /*5890*/  ISETP.NE.AND P0, PT, R0, UR4, PT ;  /* 0x0000000400007c0c */ /* 0x000fda000bf05270 */
[----:B------:R-:W-:Y:S05]  /*58a0*/  @P0 BRA `(.L_x_102) ;  /* 0x00000000003c0947 */ /* 0x000fea0003800000 */
[----:B------:R-:W1:Y:S01]  /*58b0*/  S2R R2, SR_LANEID ;  /* 0x0000000000027919 */ /* 0x000e620000000000 */
[----:B------:R-:W-:Y:S01]  /*58c0*/  ULOP3.LUT UR5, URZ, UR5, URZ, 0x33, !UPT ;  /* 0x00000005ff057292 */ /* 0x000fe2000f8e33ff */
[----:B------:R-:W-:Y:S01]  /*58d0*/  LOP3.LUT R4, RZ, UR4, RZ, 0x33, !PT ;  /* 0x00000004ff047c12 */ /* 0x000fe2000f8e33ff */
[----:B------:R-:W-:Y:S02]  /*58e0*/  VOTEU.ANY UR4, UPT, PT ;  /* 0x0000000000047886 */ /* 0x000fe400038e0100 */
[----:B------:R-:W-:Y:S01]  /*58f0*/  UFLO.U32 UR4, UR4 ;  /* 0x00000004000472bd */ /* 0x000fe200080e0000 */
[----:B------:R-:W2:Y:S01]  /*5900*/  REDUX UR6, R4 ;  /* 0x00000000040673c4 */ /* 0x000ea20000000000 */
[----:B------:R-:W-:-:S06]  /*5910*/  IMAD.U32 R0, RZ, RZ, UR5 ;  /* 0x00000005ff007e24 */ /* 0x000fcc000f8e00ff */
[----:B------:R3:W-:Y:S01]  /*5920*/  UTCATOMSWS.AND URZ, UR5 ;  /* 0x0000000500ff79e3 */ /* 0x0007e20008000000 */
[----:B------:R-:W4:Y:S01]  /*5930*/  REDUX UR7, R0 ;  /* 0x00000000000773c4 */ /* 0x000f220000000000 */
[----:B-1----:R-:W-:Y:S01]  /*5940*/  ISETP.EQ.U32.AND P0, PT, R2, UR4, PT ;  /* 0x0000000402007c0c */ /* 0x002fe2000bf02070 */
[----:B--2---:R-:W-:Y:S01]  /*5950*/  IMAD.U32 R2, RZ, RZ, UR6 ;  /* 0x00000006ff027e24 */ /* 0x004fe2000f8e00ff */
[----:B----4-:R-:W-:-:S11]  /*5960*/  MOV R3, UR7 ;  /* 0x0000000700037c02 */ /* 0x010fd60008000f00 */
[----:B------:R3:W-:Y:S04]  /*5970*/  @P0 ATOMS.AND RZ, [UR8+0x14], R3 ;  /* 0x00001403ffff098c */ /* 0x0007e8000a800008 */
[----:B------:R3:W-:Y:S01]  /*5980*/  @P0 ATOMS.AND RZ, [UR8+0x18], R2 ;  /* 0x00001802ffff098c */ /* 0x0007e2000a800008 */
[----:B------:R-:W-:Y:S05]  /*5990*/  BRA `(.L_x_103) ;  /* 0x0000000000147947 */ /* 0x000fea0003800000 */
.L_x_102:
[----:B------:R-:W-:Y:S02]  /*59a0*/  MOV R2, 0x59c0 ;  /* 0x000059c000027802 */ /* 0x000fe40000000f00 */
[----:B-----5:R-:W-:Y:S05]  /*59b0*/  CALL.REL.NOINC `($__internal_0_$__cuda_sm10x_tcgen05_guardrail_trap_col_being_dealloced_not_returned_by_alloc) ;  /* 0x0000004c007c7944 */ /* 0x020fea0003c00000 */
[----:B------:R-:W-:Y:S05]  /*59c0*/  BRA `(.L_x_103) ;  /* 0x0000000000087947 */ /* 0x000fea0003800000 */
.L_x_101:
[----:B------:R-:W-:Y:S02]  /*59d0*/  MOV R2, 0x59f0 ;  /* 0x000059f000027802 */ /* 0x000fe40000000f00 */
[----:B-----5:R-:W-:Y:S05]  /*59e0*/  CALL.REL.NOINC `($__internal_2_$__cuda_sm10x_tcgen05_guardrail_trap_unallocated_columns_being_dealloced) ;  /* 0x0000004c00887944 */ /* 0x020fea0003c00000 */
.L_x_103:
[----:B------:R-:W-:Y:S01]  /*59f0*/  NOP ;  /* 0x0000000000007918 */ /* 0x000fe20000000000 */
[----:B---3--:R-:W-:Y:S05]  /*5a00*/  EXIT ;  /* 0x000000000000794d */ /* 0x008fea0003800000 */
.L_x_74:
[----:B------:R-:W-:-:S09]  /*5a10*/  UISETP.NE.OR UP0, UPT, UR24, 0x3, !UP3 ;  /* 0x000000031800788c */ /* 0x000fd2000df05670 */
[----:B------:R-:W-:Y:S05]  /*5a20*/  BRA.U UP0, `(.L_x_104) ;  /* 0x0000000d00f07547 */ /* 0x000fea000b800000 */
[----:B------:R-:W1:Y:S01]  /*5a30*/  LDCU UR33, c[0x0][0x370] ;  /* 0x00006e00ff2177ac */ /* 0x000e620008000800 */
[----:B------:R-:W2:Y:S01]  /*5a40*/  LDC.64 R16, c[0x0][0x348] ;  /* 0x0000d200ff107b82 */ /* 0x000ea20000000a00 */
[----:B------:R-:W-:Y:S02]  /*5a50*/  HFMA2 R13, -RZ, RZ, 0, 0 ;  /* 0x00000000ff0d7431 */ /* 0x000fe400000001ff */
[----:B------:R-:W-:Y:S01]  /*5a60*/  IMAD.MOV.U32 R15, RZ, RZ, 0x1 ;  /* 0x00000001ff0f7424 */ /* 0x000fe200078e00ff */
[----:B------:R-:W1:Y:S01]  /*5a70*/  LDCU.128 UR28, c[0x0][0xf10] ;  /* 0x0001e200ff1c77ac */ /* 0x000e620008000c00 */
[----:B------:R-:W-:Y:S01]  /*5a80*/  IMAD.MOV.U32 R14, RZ, RZ, RZ ;  /* 0x000000ffff0e7224 */ /* 0x000fe200078e00ff */
[----:B------:R-:W-:Y:S01]  /*5a90*/  MOV R7, 0x2000 ;  /* 0x0000200000077802 */ /* 0x000fe20000000f00 */
[----:B------:R-:W3:Y:S01]  /*5aa0*/  LDCU UR32, c[0x0][0x374] ;  /* 0x00006e80ff2077ac */ /* 0x000ee20008000800 */
[----:B------:R-:W4:Y:S01]  /*5ab0*/  LDC.64 R2, c[0x0][0xc88] ;  /* 0x00032200ff027b82 */ /* 0x000f220000000a00 */
[----:B------:R-:W3:Y:S01]  /*5ac0*/  LDCU UR15, c[0x0][0xf0c] ;  /* 0x0001e180ff0f77ac */ /* 0x000ee20008000800 */
[----:B------:R-:W3:Y:S06]  /*5ad0*/  LDCU UR36, c[0x0][0xf20] ;  /* 0x0001e400ff2477ac */ /* 0x000eec0008000800 */
[----:B------:R-:W2:Y:S01]  /*5ae0*/  LDC.64 R4, c[0x0][0xc90] ;  /* 0x00032400ff047b82 */ /* 0x000ea20000000a00 */
[----:B------:R-:W3:Y:S01]  /*5af0*/  LDCU UR4, c[0x0][0xf30] ;  /* 0x0001e600ff0477ac */ /* 0x000ee20008000800 */
[----:B-1----:R-:W-:-:S02]  /*5b00*/  UIMAD.WIDE.U32 UR6, UR33, UR28, URZ ;  /* 0x0000001c210672a5 */ /* 0x002fc4000f8e00ff */
[----:B---3--:R-:W-:Y:S01]  /*5b10*/  UIMAD.WIDE.U32 UR8, UR32, UR31, URZ ;  /* 0x0000001f200872a5 */ /* 0x008fe2000f8e00ff */
[----:B------:R-:W-:Y:S01]  /*5b20*/  UMOV UR24, 0x400 ;  /* 0x0000040000187882 */ /* 0x000fe20000000000 */
[----:B------:R-:W-:-:S03]  /*5b30*/  UPLOP3.LUT UP3, UPT, UPT, UPT, UPT, 0x40, 0x4 ;  /* 0x000000000004789c */ /* 0x000fc60003f6e870 */
[----:B------:R-:W-:Y:S01]  /*5b40*/  UMOV UR6, UR7 ;  /* 0x0000000700067c82 */ /* 0x000fe20008000000 */
[----:B------:R-:W-:Y:S01]  /*5b50*/  UISETP.GE.AND UP0, UPT, UR39, 0x1, UPT ;  /* 0x000000012700788c */ /* 0x000fe2000bf06270 */
[----:B------:R-:W-:Y:S01]  /*5b60*/  UMOV UR34, UR9 ;  /* 0x0000000900227c82 */ /* 0x000fe20008000000 */
[----:B------:R-:W-:Y:S01]  /*5b70*/  UISETP.NE.AND UP4, UPT, UR39, 0x1, UPT ;  /* 0x000000012700788c */ /* 0x000fe2000bf85270 */
[----:B------:R-:W1:Y:S01]  /*5b80*/  LDCU.64 UR16, c[0x0][0xf28] ;  /* 0x0001e500ff1077ac */ /* 0x000e620008000a00 */
[----:B------:R-:W-:Y:S02]  /*5b90*/  ULEA UR24, UR58, UR24, 0x18 ;  /* 0x000000183a187291 */ /* 0x000fe4000f8ec0ff */
[----:B------:R-:W-:Y:S02]  /*5ba0*/  UISETP.NE.AND UP6, UPT, UR15, 0x1, UPT ;  /* 0x000000010f00788c */ /* 0x000fe4000bfc5270 */
[----:B------:R-:W-:Y:S02]  /*5bb0*/  UISETP.NE.AND UP5, UPT, UR30, 0x1, UPT ;  /* 0x000000011e00788c */ /* 0x000fe4000bfa5270 */
[----:B------:R-:W-:-:S02]  /*5bc0*/  USHF.R.U32.HI UR35, URZ, UR29, UR6 ;  /* 0x0000001dff237299 */ /* 0x000fc40008011606 */
[----:B------:R-:W-:Y:S02]  /*5bd0*/  USHF.R.U32.HI UR34, URZ, UR36, UR34 ;  /* 0x00000024ff227299 */ /* 0x000fe40008011622 */
[----:B------:R-:W-:Y:S01]  /*5be0*/  UISETP.NE.AND UP2, UPT, UR4, 0x1, UPT ;  /* 0x000000010400788c */ /* 0x000fe2000bf45270 */
[----:B------:R-:W-:-:S10]  /*5bf0*/  UMOV UR12, URZ ;  /* 0x000000ff000c7c82 */ /* 0x000fd40008000000 */
.L_x_113:
[C---:B------:R-:W-:Y:S02]  /*5c00*/  LEA R12, R14.reuse, UR24, 0x3 ;  /* 0x000000180e0c7c11 */ /* 0x040fe4000f8e18ff */
[----:B------:R-:W-:Y:S02]  /*5c10*/  SHF.L.U32 R9, R13, 0x1f, RZ ;  /* 0x0000001f0d097819 */ /* 0x000fe400000006ff */
[----:B------:R-:W-:Y:S02]  /*5c20*/  LEA R10, R14, UR24, 0x4 ;  /* 0x000000180e0a7c11 */ /* 0x000fe4000f8e20ff */
[----:B---3--:R-:W3:Y:S02]  /*5c30*/  SYNCS.PHASECHK.TRANS64.TRYWAIT P0, [R12+URZ+0x160], R9 ;  /* 0x000160090c0075a7 */ /* 0x008ee400080011ff */
[----:B---3--:R-:W-:Y:S05]  /*5c40*/  @!P0 BRA `(.L_x_105) ;  /* 0x0000004400fc8947 */ /* 0x008fea0003800000 */
.L_x_206:
[----:B---3--:R-:W3:Y:S01]  /*5c50*/  LDS.128 R8, [R10+0x1d0] ;  /* 0x0001d0000a087984 */ /* 0x008ee20000000c00 */
[----:B------:R-:W-:Y:S01]  /*5c60*/  UISETP.GE.AND UP0, UPT, UR39, 0x1, UPT ;  /* 0x000000012700788c */ /* 0x000fe2000bf06270 */
[----:B------:R-:W-:Y:S01]  /*5c70*/  @!PT LDS RZ, [RZ] ;  /* 0x00000000fffff984 */ /* 0x000fe20000000800 */
[----:B------:R-:W-:Y:S01]  /*5c80*/  @!PT LDS RZ, [RZ] ;  /* 0x00000000fffff984 */ /* 0x000fe20000000800 */
[----:B------:R-:W-:Y:S01]  /*5c90*/  @!PT LDS RZ, [RZ] ;  /* 0x00000000fffff984 */ /* 0x000fe20000000800 */
[----:B------:R-:W-:Y:S01]  /*5ca0*/  @!PT LDS RZ, [RZ] ;  /* 0x00000000fffff984 */ /* 0x000fe20000000800 */
[----:B------:R1:W-:Y:S06]  /*5cb0*/  MEMBAR.ALL.CTA ;  /* 0x0000000000007992 */ /* 0x0003ec0000008000 */
[----:B-1----:R-:W1:Y:S01]  /*5cc0*/  FENCE.VIEW.ASYNC.S ;  /* 0x00000000000073c6 */ /* 0x002e620000000000 */
[----:B---3--:R-:W-:Y:S11]  /*5cd0*/  LOP3.LUT P0, RZ, R10, 0x1, RZ, 0xc0, !PT ;  /* 0x000000010aff7812 */ /* 0x008ff6000780c0ff */
[----:B------:R-:W-:Y:S02]  /*5ce0*/  @!UPT UIADD3 URZ, UPT, UPT, URZ, URZ, URZ ;  /* 0x000000fffffff290 */ /* 0x000fe4000fffe0ff */
[----:B-1----:R-:W-:Y:S01]  /*5cf0*/  VOTEU.ANY UP1, P0 ;  /* 0x0000000000ff7886 */ /* 0x002fe20000020100 */
[----:B------:R-:W-:Y:S11]  /*5d00*/  PLOP3.LUT P0, PT, PT, PT, UP1, 0x80, 0x8 ;  /* 0x000000000008781c */ /* 0x000ff60003f0f018 */
[----:B------:R-:W-:Y:S02]  /*5d10*/  @!UPT UIADD3 URZ, UPT, UPT, URZ, URZ, URZ ;  /* 0x000000fffffff290 */ /* 0x000fe4000fffe0ff */
[----:B------:R-:W-:Y:S02]  /*5d20*/  @P0 SHF.R.U32.HI R0, RZ, 0x10, R9 ;  /* 0x00000010ff000819 */ /* 0x000fe40000011609 */
[----:B------:R-:W-:Y:S02]  /*5d30*/  @P0 MOV R6, R8 ;  /* 0x0000000800060202 */ /* 0x000fe40000000f00 */
[----:B------:R-:W-:Y:S01]  /*5d40*/  @P0 R2UR UR4, R0 ;  /* 0x00000000000402ca */ /* 0x000fe200000e0000 */
[----:B------:R-:W-:Y:S01]  /*5d50*/  VIADD R0, R12, 0x170 ;  /* 0x000001700c007836 */ /* 0x000fe20000000000 */
[----:B------:R-:W-:Y:S02]  /*5d60*/  @P0 LOP3.LUT R8, R9, 0xffff, RZ, 0xc0, !PT ;  /* 0x0000ffff09080812 */ /* 0x000fe400078ec0ff */
[----:B------:R-:W-:Y:S02]  /*5d70*/  @P0 R2UR UR6, R6 ;  /* 0x00000000060602ca */ /* 0x000fe400000e0000 */
[----:B------:R-:W-:Y:S02]  /*5d80*/  PRMT R0, RZ, 0x654, R0 ;  /* 0x00000654ff007816 */ /* 0x000fe40000000000 */
[----:B------:R-:W-:Y:S02]  /*5d90*/  @P0 R2UR UR5, R8 ;  /* 0x00000000080502ca */ /* 0x000fe400000e0000 */
[----:B------:R1:W-:Y:S03]  /*5da0*/  SYNCS.ARRIVE.TRANS64.RED.A1T0 RZ, [R0+URZ], RZ ;  /* 0x000000ff00ff79a7 */ /* 0x0003e600081004ff */
[----:B------:R-:W-:Y:S04]  /*5db0*/  @UP1 UMOV UR26, UR4 ;  /* 0x00000004001a1c82 */ /* 0x000fe80008000000 */
[----:B------:R-:W-:Y:S04]  /*5dc0*/  @UP1 UMOV UR14, UR6 ;  /* 0x00000006000e1c82 */ /* 0x000fe80008000000 */
[----:B------:R-:W-:Y:S01]  /*5dd0*/  @UP1 UMOV UR13, UR5 ;  /* 0x00000005000d1c82 */ /* 0x000fe20008000000 */
[----:B------:R-:W-:Y:S05]  /*5de0*/  BRA.U !UP0, `(.L_x_106) ;  /* 0x0000000108a47547 */ /* 0x000fea000b800000 */
[----:B------:R-:W-:Y:S02]  /*5df0*/  UIMAD.WIDE.U32 UR8, UR13, UR31, URZ ;  /* 0x0000001f0d0872a5 */ /* 0x000fe4000f8e00ff */
[----:B------:R-:W-:Y:S02]  /*5e00*/  UIMAD.WIDE.U32 UR10, UR14, UR28, URZ ;  /* 0x0000001c0e0a72a5 */ /* 0x000fe4000f8e00ff */
[----:B------:R-:W-:Y:S02]  /*5e10*/  USEL UR4, UR32, UR34, !UP5 ;  /* 0x0000002220047287 */ /* 0x000fe4000e800000 */
[----:B------:R-:W-:Y:S02]  /*5e20*/  USEL UR7, UR33, UR35, !UP6 ;  /* 0x0000002321077287 */ /* 0x000fe4000f000000 */
[----:B------:R-:W-:Y:S02]  /*5e30*/  UIMAD.WIDE.U32 UR18, UR4, UR16, URZ ;  /* 0x00000010041272a5 */ /* 0x000fe4000f8e00ff */
[----:B------:R-:W-:Y:S01]  /*5e40*/  UIMAD.WIDE.U32 UR20, UR7, UR16, URZ ;  /* 0x00000010071472a5 */ /* 0x000fe2000f8e00ff */
[----:B------:R-:W-:Y:S02]  /*5e50*/  UMOV UR5, UR9 ;  /* 0x0000000900057c82 */ /* 0x000fe40008000000 */
[----:B------:R-:W-:Y:S03]  /*5e60*/  USHF.R.U32.HI UR6, URZ, UR36, UR5 ;  /* 0x00000024ff067299 */ /* 0x000fe60008011605 */
[----:B------:R-:W-:Y:S01]  /*5e70*/  UMOV UR5, UR11 ;  /* 0x0000000b00057c82 */ /* 0x000fe20008000000 */
[----:B------:R-:W-:Y:S02]  /*5e80*/  USEL UR6, UR13, UR6, !UP5 ;  /* 0x000000060d067287 */ /* 0x000fe4000e800000 */
[----:B------:R-:W-:Y:S02]  /*5e90*/  USHF.R.U32.HI UR8, URZ, UR29, UR5 ;  /* 0x0000001dff087299 */ /* 0x000fe40008011605 */
[----:B------:R-:W-:Y:S01]  /*5ea0*/  UIMAD.WIDE.U32 UR10, UR6, UR16, URZ ;  /* 0x00000010060a72a5 */ /* 0x000fe2000f8e00ff */
[----:B------:R-:W-:Y:S02]  /*5eb0*/  UMOV UR5, UR19 ;  /* 0x0000001300057c82 */ /* 0x000fe40008000000 */
[----:B------:R-:W-:Y:S03]  /*5ec0*/  @UP4 USHF.R.U32.HI UR4, URZ, UR17, UR5 ;  /* 0x00000011ff044299 */ /* 0x000fe60008011605 */
[----:B------:R-:W-:Y:S01]  /*5ed0*/  UMOV UR5, UR21 ;  /* 0x0000001500057c82 */ /* 0x000fe20008000000 */
[----:B------:R-:W-:Y:S02]  /*5ee0*/  UIMAD UR4, UR39, UR4, URZ ;  /* 0x00000004270472a4 */ /* 0x000fe4000f8e02ff */
[----:B------:R-:W-:Y:S02]  /*5ef0*/  @UP4 USHF.R.U32.HI UR7, URZ, UR17, UR5 ;  /* 0x00000011ff074299 */ /* 0x000fe40008011605 */
[----:B------:R-:W-:Y:S02]  /*5f00*/  USEL UR5, UR14, UR8, !UP6 ;  /* 0x000000080e057287 */ /* 0x000fe4000f000000 */
[----:B------:R-:W-:Y:S02]  /*5f10*/  UIMAD UR8, UR39, UR7, URZ ;  /* 0x00000007270872a4 */ /* 0x000fe4000f8e02ff */
[----:B------:R-:W-:Y:S03]  /*5f20*/  UISETP.GE.AND UP0, UPT, UR6, UR4, UPT ;  /* 0x000000040600728c */ /* 0x000fe6000bf06270 */
[----:B------:R-:W-:Y:S01]  /*5f30*/  UMOV UR4, UR11 ;  /* 0x0000000b00047c82 */ /* 0x000fe20008000000 */
[----:B------:R-:W-:Y:S02]  /*5f40*/  UISETP.GE.OR UP0, UPT, UR5, UR8, UP0 ;  /* 0x000000080500728c */ /* 0x000fe40008706670 */
[----:B------:R-:W-:Y:S02]  /*5f50*/  USHF.R.U32.HI UR4, URZ, UR17, UR4 ;  /* 0x00000011ff047299 */ /* 0x000fe40008011604 */
[----:B------:R-:W-:Y:S02]  /*5f60*/  UIMAD.WIDE.U32 UR8, UR5, UR16, URZ ;  /* 0x00000010050872a5 */ /* 0x000fe4000f8e00ff */
[----:B------:R-:W-:Y:S04]  /*5f70*/  USEL UR10, UR6, UR4, !UP4 ;  /* 0x00000004060a7287 */ /* 0x000fe8000e000000 */
[----:B------:R-:W-:Y:S01]  /*5f80*/  UIADD3 UR11, UPT, UPT, -UR10, URZ, URZ ;  /* 0x000000ff0a0b7290 */ /* 0x000fe2000fffe1ff */
[----:B------:R-:W-:Y:S02]  /*5f90*/  @!UP0 UMOV UR4, UR9 ;  /* 0x0000000900048c82 */ /* 0x000fe40008000000 */
[----:B------:R-:W-:Y:S02]  /*5fa0*/  @!UP0 USHF.R.U32.HI UR4, URZ, UR17, UR4 ;  /* 0x00000011ff048299 */ /* 0x000fe40008011604 */
[----:B------:R-:W-:Y:S02]  /*5fb0*/  UIMAD UR8, UR39, UR11, UR6 ;  /* 0x0000000b270872a4 */ /* 0x000fe4000f8e0206 */
[----:B------:R-:W-:Y:S04]  /*5fc0*/  @!UP0 USEL UR4, UR5, UR4, !UP4 ;  /* 0x0000000405048287 */ /* 0x000fe8000e000000 */
[----:B------:R-:W-:Y:S02]  /*5fd0*/  @!UP0 UIMAD UR8, UR7, UR8, UR4 ;  /* 0x00000008070882a4 */ /* 0x000fe4000f8e0204 */
[----:B------:R-:W-:Y:S02]  /*5fe0*/  @!UP0 UIADD3 UR9, UPT, UPT, UR10, -UR4, URZ ;  /* 0x800000040a098290 */ /* 0x000fe4000fffe0ff */
[----:B------:R-:W-:Y:S02]  /*5ff0*/  UIADD3 UR4, UPT, UPT, -UR5, URZ, URZ ;  /* 0x000000ff05047290 */ /* 0x000fe4000fffe1ff */
[----:B------:R-:W-:Y:S02]  /*6000*/  UIADD3 UR7, UPT, UPT, -UR6, URZ, URZ ;  /* 0x000000ff06077290 */ /* 0x000fe4000fffe1ff */
[----:B------:R-:W-:Y:S02]  /*6010*/  @!UP0 UIMAD UR6, UR9, UR39, UR5 ;  /* 0x00000027090682a4 */ /* 0x000fe4000f8e0205 */
[----:B------:R-:W-:Y:S02]  /*6020*/  UIMAD UR14, UR15, UR4, UR14 ;  /* 0x000000040f0e72a4 */ /* 0x000fe4000f8e020e */
[----:B------:R-:W-:Y:S01]  /*6030*/  UIMAD UR13, UR30, UR7, UR13 ;  /* 0x000000071e0d72a4 */ /* 0x000fe2000f8e020d */
[----:B------:R-:W-:Y:S02]  /*6040*/  @!UP0 UMOV UR5, UR8 ;  /* 0x0000000800058c82 */ /* 0x000fe40008000000 */
[----:B------:R-:W-:Y:S02]  /*6050*/  UIMAD UR14, UR5, UR15, UR14 ;  /* 0x0000000f050e72a4 */ /* 0x000fe4000f8e020e */
[----:B------:R-:W-:Y:S11]  /*6060*/  UIMAD UR13, UR6, UR30, UR13 ;  /* 0x0000001e060d72a4 */ /* 0x000ff6000f8e020d */
[----:B------:R-:W-:Y:S01]  /*6070*/  @!UPT UIADD3 URZ, UPT, UPT, URZ, URZ, URZ ;  /* 0x000000fffffff290 */ /* 0x000fe2000fffe0ff */
.L_x_106:
[----:B------:R-:W3:Y:S01]  /*6080*/  @!UP2 LDCU.128 UR20, c[0x0][0xf10] ;  /* 0x0001e200ff14a7ac */ /* 0x000ee20008000c00 */
[C---:B--2---:R-:W-:Y:S02]  /*6090*/  ISETP.NE.U32.AND P1, PT, R4.reuse, RZ, PT ;  /* 0x000000ff0400720c */ /* 0x044fe40003f25070 */
[----:B------:R-:W-:Y:S02]  /*60a0*/  ISETP.NE.U32.AND P0, PT, R4, RZ, PT ;  /* 0x000000ff0400720c */ /* 0x000fe40003f05070 */
[C---:B------:R-:W-:Y:S02]  /*60b0*/  ISETP.NE.AND.EX P1, PT, R5.reuse, RZ, PT, P1 ;  /* 0x000000ff0500720c */ /* 0x040fe40003f25310 */
[----:B------:R-:W-:Y:S01]  /*60c0*/  ISETP.NE.AND.EX P0, PT, R5, RZ, PT, P0 ;  /* 0x000000ff0500720c */ /* 0x000fe20003f05300 */
[----:B------:R-:W2:Y:S01]  /*60d0*/  @!UP2 LDCU UR5, c[0x0][0xf0c] ;  /* 0x0001e180ff05a7ac */ /* 0x000ea20008000800 */
[----:B------:R-:W-:Y:S02]  /*60e0*/  USHF.L.U32 UR11, UR27, 0x7, URZ ;  /* 0x000000071b0b7899 */ /* 0x000fe400080006ff */
[----:B------:R-:W-:Y:S02]  /*60f0*/  USHF.L.U32 UR10, UR25, 0x6, URZ ;  /* 0x00000006190a7899 */ /* 0x000fe400080006ff */
[----:B---3--:R-:W-:Y:S07]  /*6100*/  UIMAD.WIDE.U32 UR6, UR14, UR20, URZ ;  /* 0x000000140e0672a5 */ /* 0x008fee000f8e00ff */
[----:B------:R-:W-:Y:S01]  /*6110*/  @!UP2 UMOV UR4, UR7 ;  /* 0x000000070004ac82 */ /* 0x000fe20008000000 */
[----:B--2---:R-:W-:Y:S02]  /*6120*/  @!UP2 UISETP.NE.AND UP0, UPT, UR5, 0x1, UPT ;  /* 0x000000010500a88c */ /* 0x004fe4000bf05270 */
[----:B------:R-:W-:Y:S02]  /*6130*/  @!UP2 USHF.R.U32.HI UR4, URZ, UR21, UR4 ;  /* 0x00000015ff04a299 */ /* 0x000fe40008011604 */
[----:B------:R-:W-:Y:S02]  /*6140*/  UIMAD.WIDE.U32 UR6, UR13, UR23, URZ ;  /* 0x000000170d0672a5 */ /* 0x000fe4000f8e00ff */
[----:B------:R-:W-:Y:S02]  /*6150*/  @!UP2 USEL UR8, UR14, UR4, !UP0 ;  /* 0x000000040e08a287 */ /* 0x000fe4000c000000 */
[----:B------:R-:W-:Y:S03]  /*6160*/  @!UP2 UISETP.NE.AND UP0, UPT, UR22, 0x1, UPT ;  /* 0x000000011600a88c */ /* 0x000fe6000bf05270 */
[----:B------:R-:W-:Y:S02]  /*6170*/  @!UP2 UMOV UR6, UR7 ;  /* 0x000000070006ac82 */ /* 0x000fe40008000000 */
[----:B------:R-:W2:Y:S02]  /*6180*/  @!UP2 LDCU UR4, c[0x0][0xf20] ;  /* 0x0001e400ff04a7ac */ /* 0x000ea40008000800 */
[----:B--2---:R-:W-:Y:S04]  /*6190*/  @!UP2 USHF.R.U32.HI UR6, URZ, UR4, UR6 ;  /* 0x00000004ff06a299 */ /* 0x004fe80008011606 */
[----:B------:R-:W-:Y:S04]  /*61a0*/  @!UP2 USEL UR6, UR13, UR6, !UP0 ;  /* 0x000000060d06a287 */ /* 0x000fe8000c000000 */
[----:B------:R-:W-:Y:S02]  /*61b0*/  @!UP2 UIADD3 UR4, UPT, UPT, -UR8, UR6, URZ ;  /* 0x000000060804a290 */ /* 0x000fe4000fffe1ff */
[----:B------:R-:W-:Y:S02]  /*61c0*/  @!UP2 UIADD3 UR6, UPT, UPT, UR8, -UR6, URZ ;  /* 0x800000060806a290 */ /* 0x000fe4000fffe0ff */
[----:B------:R-:W-:Y:S02]  /*61d0*/  @!UP2 UIMAD UR14, UR4, UR5, UR14 ;  /* 0x00000005040ea2a4 */ /* 0x000fe4000f8e020e */
[----:B------:R-:W-:Y:S01]  /*61e0*/  @!UP2 UIMAD UR13, UR6, UR22, UR13 ;  /* 0x00000016060da2a4 */ /* 0x000fe2000f8e020d */
[----:B------:R-:W-:Y:S11]  /*61f0*/  BRA.U UP3, `(.L_x_107) ;  /* 0x0000000103107547 */ /* 0x000ff6000b800000 */
[----:B-1----:R-:W-:Y:S04]  /*6200*/  MOV R0, UR51 ;  /* 0x0000003300007c02 */ /* 0x002fe80008000f00 */
[----:B------:R-:W-:Y:S04]  /*6210*/  SHF.L.U32 R9, R0, 0x1f, RZ ;  /* 0x0000001f00097819 */ /* 0x000fe800000006ff */
[----:B------:R-:W1:Y:S02]  /*6220*/  SYNCS.PHASECHK.TRANS64.TRYWAIT P2, [UR24+0x158], R9 ;  /* 0x00015809ff0075a7 */ /* 0x000e640008041118 */
[----:B-1----:R-:W-:Y:S05]  /*6230*/  @!P2 BRA `(.L_x_108) ;  /* 0x000000400094a947 */ /* 0x002fea0003800000 */
.L_x_107:
[----:B------:R-:W-:Y:S05]  /*6240*/  @!P1 BRA `(.L_x_109) ;  /* 0x0000000000309947 */ /* 0x000fea0003800000 */
[----:B----4-:R-:W-:Y:S01]  /*6250*/  ISETP.NE.U32.AND P1, PT, R2, RZ, PT ;  /* 0x000000ff0200720c */ /* 0x010fe20003f25070 */
[----:B------:R-:W2:Y:S01]  /*6260*/  LDCU.64 UR4, c[0x0][0x358] ;  /* 0x00006b00ff0477ac */ /* 0x000ea20008000a00 */
[----:B------:R-:W-:Y:S02]  /*6270*/  IMAD.MOV.U32 R88, RZ, RZ, 0x1 ;  /* 0x00000001ff587424 */ /* 0x000fe400078e00ff */
[----:B------:R-:W-:Y:S11]  /*6280*/  ISETP.NE.AND.EX P1, PT, R3, RZ, PT, P1 ;  /* 0x000000ff0300720c */ /* 0x000ff60003f25310 */
[----:B------:R-:W-:Y:S02]  /*6290*/  @!UPT UIADD3 URZ, UPT, UPT, URZ, URZ, URZ ;  /* 0x000000fffffff290 */ /* 0x000fe4000fffe0ff */
[----:B-1----:R-:W1:Y:S01]  /*62a0*/  @P1 LDC.64 R8, c[0x0][0xc88] ;  /* 0x00032200ff081b82 */ /* 0x002e620000000a00 */
[----:B------:R-:W-:Y:S04]  /*62b0*/  @P1 IMAD R0, R4, UR44, RZ ;  /* 0x0000002c04001c24 */ /* 0x000fe8000f8e02ff */
[----:B-1----:R-:W-:Y:S04]  /*62c0*/  @P1 IMAD.WIDE R8, R0, 0x4, R8 ;  /* 0x0000000400081825 */ /* 0x002fe800078e0208 */
[----:B------:R-:W-:Y:S01]  /*62d0*/  HFMA2 R0, -RZ, RZ, 0, 5.9604644775390625e-08 ;  /* 0x00000001ff007431 */ /* 0x000fe200000001ff */
[----:B--2--5:R2:W5:Y:S04]  /*62e0*/  @P1 LDG.E R41, desc[UR4][R8.64] ;  /* 0x0000000408291981 */ /* 0x024568000c1e1900 */
[----:B------:R-:W-:Y:S01]  /*62f0*/  @!P1 PRMT R88, R0, 0x7610, R88 ;  /* 0x0000761000589816 */ /* 0x000fe20000000058 */
[----:B--2---:R-:W3:Y:S06]  /*6300*/  @!P1 LDC R41, c[0x0][0xc80] ;  /* 0x00032000ff299b82 */ /* 0x004eec0000000800 */
.L_x_109:
[----:B---3-5:R-:W-:Y:S01]  /*6310*/  @!P0 FSETP.EQ.AND P1, PT, R41, RZ, PT ;  /* 0x000000ff2900820b */ /* 0x028fe20003f22000 */
[----:B------:R-:W-:Y:S01]  /*6320*/  @!UPT UIADD3 URZ, UPT, UPT, URZ, URZ, URZ ;  /* 0x000000fffffff290 */ /* 0x000fe2000fffe0ff */
[----:B------:R-:W-:Y:S11]  /*6330*/  @!P0 BRA `(.L_x_110) ;  /* 0x0000000000188947 */ /* 0x000ff60003800000 */
[----:B------:R-:W-:Y:S02]  /*6340*/  LOP3.LUT P0, RZ, R88, 0xff, RZ, 0xc0, !PT ;  /* 0x000000ff58ff7812 */ /* 0x000fe4000780c0ff */
[----:B----4-:R-:W-:Y:S04]  /*6350*/  ISETP.NE.U32.AND P1, PT, R2, RZ, PT ;  /* 0x000000ff0200720c */ /* 0x010fe80003f25070 */
[----:B------:R-:W-:Y:S04]  /*6360*/  ISETP.NE.AND.EX P1, PT, R3, RZ, PT, P1 ;  /* 0x000000ff0300720c */ /* 0x000fe80003f25310 */
[----:B------:R-:W-:Y:S03]  /*6370*/  PLOP3.LUT P1, PT, P1, PT, PT, 0x8, 0x80 ;  /* 0x000000000080781c */ /* 0x000fe60000f2e170 */
[----:B------:R-:W-:Y:S11]  /*6380*/  @P0 FSETP.EQ.AND P1, PT, R41, RZ, PT ;  /* 0x000000ff2900020b */ /* 0x000ff60003f22000 */
[----:B------:R-:W-:Y:S02]  /*6390*/  @!UPT UIADD3 URZ, UPT, UPT, URZ, URZ, URZ ;  /* 0x000000fffffff290 */ /* 0x000fe4000fffe0ff */
.L_x_110:
[----:B------:R-:W-:Y:S01]  /*63a0*/  ULEA UR4, UR12, UR24, 0x3 ;  /* 0x000000180c047291 */ /* 0x000fe2000f8e18ff */
[----:B-1----:R-:W-:Y:S02]  /*63b0*/  SHF.L.U32 R9, R15, 0x1f, RZ ;  /* 0x0000001f0f097819 */ /* 0x002fe400000006ff */
[----:B------:R-:W-:Y:S04]  /*63c0*/  ELECT P0, URZ, PT ;  /* 0x0000000000ff782f */ /* 0x000fe80003800000 */
[----:B------:R-:W-:Y:S02]  /*63d0*/  PLOP3.LUT P1, PT, P1, P0, PT, 0xf2, 0x2f ;  /* 0x00000000002f781c */ /* 0x000fe40000f21e72 */
[----:B------:R-:W1:Y:S11]  /*63e0*/  SYNCS.PHASECHK.TRANS64.TRYWAIT P2, [UR4+0x138], R9 ;  /* 0x00013809ff0075a7 */ /* 0x000e760008041104 */
[----:B------:R-:W-:Y:S05]  /*63f0*/  @!P1 IADD3 R8, P0, PT, R16, 0x980, RZ ;  /* 0x0000098010089810 */ /* 0x000fea0007f1e0ff */
[----:B------:R-:W-:Y:S01]  /*6400*/  @!P1 IMAD.X R6, RZ, RZ, R17, P0 ;  /* 0x000000ffff069224 */ /* 0x000fe200000e0611 */
[----:B-1----:R-:W-:Y:S07]  /*6410*/  @!P2 BRA `(.L_x_111) ;  /* 0x000000400034a947 */ /* 0x002fee0003800000 */
.L_x_209:
[----:B------:R-:W-:Y:S01]  /*6420*/  @!P1 R2UR UR7, R6 ;  /* 0x00000000060792ca */ /* 0x000fe200000e0000 */
[----:B------:R-:W-:Y:S01]  /*6430*/  UIADD3 UR5, UPT, UPT, UR12, 0x1, URZ ;  /* 0x000000010c057890 */ /* 0x000fe2000fffe0ff */
[----:B------:R-:W-:Y:S01]  /*6440*/  @!P1 R2UR UR6, R8 ;  /* 0x00000000080692ca */ /* 0x000fe200000e0000 */
[----:B------:R-:W-:Y:S01]  /*6450*/  UIADD3 UR9, UPT, UPT, UR4, 0x120, URZ ;  /* 0x0000012004097890 */ /* 0x000fe2000fffe0ff */
[----:B------:R-:W-:Y:S01]  /*6460*/  @!P1 IMAD.MOV.U32 R6, RZ, RZ, 0x2000 ;  /* 0x00002000ff069424 */ /* 0x000fe200078e00ff */
[----:B------:R-:W-:Y:S01]  /*6470*/  UISETP.NE.AND UP0, UPT, UR5, 0x3, UPT ;  /* 0x000000030500788c */ /* 0x000fe2000bf05270 */
[----:B------:R-:W-:Y:S01]  /*6480*/  VIADD R14, R14, 0x1 ;  /* 0x000000010e0e7836 */ /* 0x000fe20000000000 */
[----:B------:R-:W-:Y:S01]  /*6490*/  UMOV UR22, 0x0 ;  /* 0x0000000000167882 */ /* 0x000fe20000000000 */
[----:B------:R-:W-:Y:S01]  /*64a0*/  UMOV UR23, 0x10000000 ;  /* 0x1000000000177882 */ /* 0x000fe20000000000 */
[----:B------:R-:W-:Y:S04]  /*64b0*/  UPRMT UR20, UR58, 0x654, UR9 ;  /* 0x000006543a147896 */ /* 0x000fe80008000009 */
[----:B-1----:R-:W-:Y:S01]  /*64c0*/  IMAD.U32 R9, RZ, RZ, UR7 ;  /* 0x00000007ff097e24 */ /* 0x002fe2000f8e00ff */
[----:B------:R-:W-:Y:S01]  /*64d0*/  USEL UR7, URZ, 0x1, UP0 ;  /* 0x00000001ff077887 */ /* 0x000fe20008000000 */
[----:B------:R-:W-:Y:S01]  /*64e0*/  IMAD.U32 R8, RZ, RZ, UR6 ;  /* 0x00000006ff087e24 */ /* 0x000fe2000f8e00ff */
[----:B------:R-:W-:Y:S02]  /*64f0*/  USEL UR6, UR5, URZ, UP0 ;  /* 0x000000ff05067287 */ /* 0x000fe40008000000 */
[----:B------:R-:W-:Y:S01]  /*6500*/  VOTEU.ALL UP0, P1 ;  /* 0x0000000000ff7886 */ /* 0x000fe20000800000 */
[----:B------:R-:W-:Y:S02]  /*6510*/  @!P1 R2UR UR19, R9 ;  /* 0x00000000091392ca */ /* 0x000fe400000e0000 */
[----:B------:R-:W-:Y:S02]  /*6520*/  @!P1 R2UR UR18, R8 ;  /* 0x00000000081292ca */ /* 0x000fe400000e0000 */
[----:B------:R-:W-:Y:S01]  /*6530*/  @!UP0 ULEA UR5, UR12, UR24, 0xd ;  /* 0x000000180c058291 */ /* 0x000fe2000f8e68ff */
[----:B------:R-:W-:Y:S02]  /*6540*/  LOP3.LUT R15, R15, UR7, RZ, 0x3c, !PT ;  /* 0x000000070f0f7c12 */ /* 0x000fe4000f8e3cff */
[----:B------:R-:W-:Y:S01]  /*6550*/  UMOV UR12, UR44 ;  /* 0x0000002c000c7c82 */ /* 0x000fe20008000000 */
[----:B------:R-:W-:Y:S01]  /*6560*/  @!UP0 UIADD3 UR8, UPT, UPT, UR5, 0x200, URZ ;  /* 0x0000020005088890 */ /* 0x000fe2000fffe0ff */
[----:B------:R-:W-:Y:S01]  /*6570*/  SHF.L.U32 R0, R15, 0x1f, RZ ;  /* 0x0000001f0f007819 */ /* 0x000fe200000006ff */
[----:B------:R-:W-:Y:S01]  /*6580*/  VOTEU.ALL UP0, P1 ;  /* 0x0000000000ff7886 */ /* 0x000fe20000800000 */
[----:B------:R-:W-:Y:S06]  /*6590*/  ULEA UR5, UR6, UR24, 0x3 ;  /* 0x0000001806057291 */ /* 0x000fec000f8e18ff */
[----:B------:R1:W-:Y:S01]  /*65a0*/  @!UP0 UTMALDG.3D [UR8], [UR18], desc[UR22] ;  /* 0x00001608120085b4 */ /* 0x0003e20008011000 */
[----:B------:R1:W-:Y:S01]  /*65b0*/  @!P1 SYNCS.ARRIVE.TRANS64.RED.A0TR RZ, [UR4+0x120], R6 ;  /* 0x00012006ffff99a7 */ /* 0x0003e20008300404 */
[----:B------:R-:W-:Y:S01]  /*65c0*/  SYNCS.ARRIVE.TRANS64.RED.A1T0 RZ, [UR20], RZ ;  /* 0x000000ffffff79a7 */ /* 0x000fe20008100414 */
[----:B------:R-:W2:Y:S02]  /*65d0*/  SYNCS.PHASECHK.TRANS64.TRYWAIT P0, [UR5+0x138], R0 ;  /* 0x00013800ff0075a7 */ /* 0x000ea40008001105 */
[----:B-12---:R-:W-:Y:S05]  /*65e0*/  @!P0 BRA `(.L_x_112) ;  /* 0x0000003c00d88947 */ /* 0x006fea0003800000 */
.L_x_211:
[----:B------:R-:W-:Y:S01]  /*65f0*/  UIADD3 UR9, UPT, UPT, UR5, 0x120, URZ ;  /* 0x0000012005097890 */ /* 0x000fe2000fffe0ff */
[----:B------:R-:W-:Y:S01]  /*6600*/  @!P1 IADD3 R6, P0, PT, R16, 0x980, RZ ;  /* 0x0000098010069810 */ /* 0x000fe20007f1e0ff */
[----:B------:R-:W-:Y:S01]  /*6610*/  UPLOP3.LUT UP3, UPT, UPT, UPT, UPT, 0x80, 0x8 ;  /* 0x000000000008789c */ /* 0x000fe20003f6f070 */
[----:B------:R-:W-:Y:S01]  /*6620*/  R2UR UR23, R90 ;  /* 0x000000005a1772ca */ /* 0x000fe200000e0000 */
[----:B------:R-:W-:Y:S01]  /*6630*/  UMOV UR20, 0x0 ;  /* 0x0000000000147882 */ /* 0x000fe20000000000 */
[----:B------:R-:W-:Y:S01]  /*6640*/  @!P1 R2UR UR7, R6 ;  /* 0x00000000060792ca */ /* 0x000fe200000e0000 */
[----:B-1----:R-:W-:Y:S01]  /*6650*/  @!P1 IMAD.X R0, RZ, RZ, R17, P0 ;  /* 0x000000ffff009224 */ /* 0x002fe200000e0611 */
[----:B------:R-:W-:Y:S01]  /*6660*/  UMOV UR21, 0x10000000 ;  /* 0x1000000000157882 */ /* 0x000fe20000000000 */
[----:B------:R-:W-:Y:S01]  /*6670*/  UMOV UR12, UR44 ;  /* 0x0000002c000c7c82 */ /* 0x000fe20008000000 */
[----:B------:R-:W-:Y:S01]  /*6680*/  VOTEU.ALL UP0, P1 ;  /* 0x0000000000ff7886 */ /* 0x000fe20000800000 */
[----:B------:R-:W-:Y:S01]  /*6690*/  R2UR UR22, R91 ;  /* 0x000000005b1672ca */ /* 0x000fe200000e0000 */
[----:B------:R-:W-:Y:S01]  /*66a0*/  UMOV UR44, UR26 ;  /* 0x0000001a002c7c82 */ /* 0x000fe20008000000 */
[----:B------:R-:W-:Y:S02]  /*66b0*/  @!P1 R2UR UR4, R0 ;  /* 0x00000000000492ca */ /* 0x000fe400000e0000 */
[----:B------:R-:W-:Y:S01]  /*66c0*/  @!UP0 UIADD3 UR10, UPT, UPT, UR10, 0x20, URZ ;  /* 0x000000200a0a8890 */ /* 0x000fe2000fffe0ff */
[C---:B------:R-:W-:Y:S01]  /*66d0*/  ISETP.NE.AND P0, PT, R14.reuse, 0x2, PT ;  /* 0x000000020e00780c */ /* 0x040fe20003f05270 */
[----:B------:R-:W-:Y:S02]  /*66e0*/  UIADD3 UR25, UPT, UPT, UR13, UR23, URZ ;  /* 0x000000170d197290 */ /* 0x000fe4000fffe0ff */
[----:B------:R-:W-:Y:S01]  /*66f0*/  IMAD.U32 R8, RZ, RZ, UR7 ;  /* 0x00000007ff087e24 */ /* 0x000fe2000f8e00ff */
[----:B------:R-:W-:Y:S02]  /*6700*/  SEL R0, RZ, 0x1, P0 ;  /* 0x00000001ff007807 */ /* 0x000fe40000000000 */
[----:B------:R-:W-:Y:S02]  /*6710*/  SEL R14, R14, RZ, P0 ;  /* 0x000000ff0e0e7207 */ /* 0x000fe40000000000 */
[----:B------:R-:W-:Y:S01]  /*6720*/  @!P1 R2UR UR18, R8 ;  /* 0x00000000081292ca */ /* 0x000fe200000e0000 */
[----:B------:R-:W-:Y:S01]  /*6730*/  UIADD3 UR27, UPT, UPT, UR14, UR22, URZ ;  /* 0x000000160e1b7290 */ /* 0x000fe2000fffe0ff */
[----:B------:R-:W-:Y:S01]  /*6740*/  IMAD.U32 R9, RZ, RZ, UR4 ;  /* 0x00000004ff097e24 */ /* 0x000fe2000f8e00ff */
[----:B------:R-:W-:Y:S01]  /*6750*/  @!UP0 ULEA UR4, UR6, UR24, 0xd ;  /* 0x0000001806048291 */ /* 0x000fe2000f8e68ff */
[----:B------:R-:W-:Y:S03]  /*6760*/  LOP3.LUT R13, R13, R0, RZ, 0x3c, !PT ;  /* 0x000000000d0d7212 */ /* 0x000fe600078e3cff */
[----:B------:R-:W-:Y:S01]  /*6770*/  @!P1 R2UR UR19, R9 ;  /* 0x00000000091392ca */ /* 0x000fe200000e0000 */
[----:B------:R-:W-:Y:S01]  /*6780*/  @!UP0 UIADD3 UR8, UPT, UPT, UR4, 0x200, URZ ;  /* 0x0000020004088890 */ /* 0x000fe2000fffe0ff */
[----:B------:R-:W-:Y:S01]  /*6790*/  VOTEU.ALL UP0, P1 ;  /* 0x0000000000ff7886 */ /* 0x000fe20000800000 */
[----:B------:R-:W-:Y:S10]  /*67a0*/  UPRMT UR4, UR58, 0x654, UR9 ;  /* 0x000006543a047896 */ /* 0x000ff40008000009 */
[----:B------:R1:W-:Y:S01]  /*67b0*/  @!UP0 UTMALDG.3D [UR8], [UR18], desc[UR20] ;  /* 0x00001408120085b4 */ /* 0x0003e20008011000 */
[----:B------:R3:W-:Y:S01]  /*67c0*/  @!P1 SYNCS.ARRIVE.TRANS64.RED.A0TR RZ, [UR5+0x120], R7 ;  /* 0x00012007ffff99a7 */ /* 0x0007e20008300405 */
[----:B------:R-:W-:Y:S01]  /*67d0*/  SYNCS.ARRIVE.TRANS64.RED.A1T0 RZ, [UR4], RZ ;  /* 0x000000ffffff79a7 */ /* 0x000fe20008100404 */
[----:B------:R-:W-:Y:S04]  /*67e0*/  UIADD3 UR4, UPT, UPT, UR6, 0x1, URZ ;  /* 0x0000000106047890 */ /* 0x000fe8000fffe0ff */
[----:B------:R-:W-:Y:S04]  /*67f0*/  UISETP.NE.AND UP0, UPT, UR4, 0x3, UPT ;  /* 0x000000030400788c */ /* 0x000fe8000bf05270 */
[----:B------:R-:W-:Y:S06]  /*6800*/  USEL UR5, URZ, 0x1, UP0 ;  /* 0x00000001ff057887 */ /* 0x000fec0008000000 */
[----:B------:R-:W-:Y:S01]  /*6810*/  LOP3.LUT R15, R15, UR5, RZ, 0x3c, !PT ;  /* 0x000000050f0f7c12 */ /* 0x000fe2000f8e3cff */
[----:B-1----:R-:W-:Y:S01]  /*6820*/  USEL UR12, UR4, URZ, UP0 ;  /* 0x000000ff040c7287 */ /* 0x002fe20008000000 */
[----:B------:R-:W-:Y:S11]  /*6830*/  BRA.U UP1, `(.L_x_113) ;  /* 0xfffffff101f07547 */ /* 0x000ff6000b83ffff */
[----:B------:R-:W-:Y:S01]  /*6840*/  UIADD3 UR24, UPT, UPT, UR24, 0x138, URZ ;  /* 0x0000013818187890 */ /* 0x000fe2000fffe0ff */
[----:B----4-:R-:W-:-:S03]  /*6850*/  SHF.L.U32 R3, R15, 0x1f, RZ ;  /* 0x0000001f0f037819 */ /* 0x010fc600000006ff */
[----:B------:R-:W-:-:S09]  /*6860*/  ULEA UR4, UR12, UR24, 0x3 ;  /* 0x000000180c047291 */ /* 0x000fd2000f8e18ff */
[----:B------:R-:W1:Y:S02]  /*6870*/  SYNCS.PHASECHK.TRANS64.TRYWAIT P0, [UR4], R3 ;  /* 0x00000003ff0075a7 */ /* 0x000e640008001104 */
[----:B-1----:R-:W-:Y:S05]  /*6880*/  @!P0 BRA `(.L_x_114) ;  /* 0x0000003c00488947 */ /* 0x002fea0003800000 */
.L_x_213:
        /* <DEDUP_REMOVED lines=9> */
.L_x_215:
        /* <DEDUP_REMOVED lines=8> */
.L_x_116:
[----:B-1----:R1:W2:Y:S02]  /*69a0*/  SYNCS.PHASECHK.TRANS64.TRYWAIT P0, [R0+URZ], R3 ;  /* 0x00000003000075a7 */ /* 0x0022a400080011ff */
[----:B--2---:R-:W-:Y:S05]  /*69b0*/  @!P0 NANOSLEEP.SYNCS 0x989680 ;  /* 0x009896800000895d */ /* 0x004fea0003900000 */
[----:B------:R-:W2:Y:S02]  /*69c0*/  @!P0 SYNCS.PHASECHK.TRANS64 P0, [R0+URZ], R3 ;  /* 0x00000003000085a7 */ /* 0x000ea400080010ff */
[----:B--2---:R-:W-:Y:S05]  /*69d0*/  @P0 EXIT ;  /* 0x000000000000094d */ /* 0x004fea0003800000 */
[----:B------:R-:W-:Y:S05]  /*69e0*/  BRA `(.L_x_116) ;  /* 0xfffffffc00ec7947 */ /* 0x000fea000383ffff */
.L_x_104:
[----:B------:R-:W-:-:S06]  /*69f0*/  UISETP.GE.AND UP0, UPT, UR24, 0x4, UPT ;  /* 0x000000041800788c */ /* 0x000fcc000bf06270 */
[----:B------:R-:W-:-:S13]  /*6a00*/  PLOP3.LUT P0, PT, PT, PT, UP0, 0x80, 0x8 ;  /* 0x000000000008781c */ /* 0x000fda0003f0f008 */
[----:B------:R-:W-:Y:S05]  /*6a10*/  @!P0 EXIT ;  /* 0x000000000000894d */ /* 0x000fea0003800000 */
[----:B------:R-:W-:Y:S01]  /*6a20*/  BAR.SYNC.DEFER_BLOCKING 0x6, 0xa0 ;  /* 0x0182800000007b1d */ /* 0x000fe20000010000 */
[C---:B------:R-:W-:Y:S01]  /*6a30*/  IMAD.SHL.U32 R5, R95.reuse, 0x20, RZ ;  /* 0x000000205f057824 */ /* 0x040fe200078e00ff */
[C---:B------:R-:W-:Y:S01]  /*6a40*/  LOP3.LUT R96, R95.reuse, 0x2, RZ, 0xc0, !PT ;  /* 0x000000025f607812 */ /* 0x040fe200078ec0ff */
[C---:B------:R-:W-:Y:S01]  /*6a50*/  IMAD.SHL.U32 R100, R95.reuse, 0x4, RZ ;  /* 0x000000045f647824 */ /* 0x040fe200078e00ff */
[C---:B------:R-:W-:Y:S01]  /*6a60*/  LOP3.LUT R101, R95.reuse, 0x60, RZ, 0xc0, !PT ;  /* 0x000000605f657812 */ /* 0x040fe200078ec0ff */
[----:B------:R-:W-:Y:S01]  /*6a70*/  IMAD.U32 R37, R95, 0x10000, RZ ;  /* 0x000100005f257824 */ /* 0x000fe200078e00ff */
[----:B------:R-:W-:Y:S02]  /*6a80*/  UMOV UR47, 0x400 ;  /* 0x00000400002f7882 */ /* 0x000fe40000000000 */
[----:B------:R-:W1:Y:S01]  /*6a90*/  LDC.64 R80, c[0x0][0xc88] ;  /* 0x00032200ff507b82 */ /* 0x000e620000000a00 */
[----:B------:R-:W-:Y:S01]  /*6aa0*/  ULEA UR47, UR58, UR47, 0x18 ;  /* 0x0000002f3a2f7291 */ /* 0x000fe2000f8ec0ff */
[----:B------:R-:W-:Y:S01]  /*6ab0*/  LOP3.LUT R7, R5, 0xc0, RZ, 0xc0, !PT ;  /* 0x000000c005077812 */ /* 0x000fe200078ec0ff */
[----:B------:R-:W-:Y:S01]  /*6ac0*/  HFMA2 R36, -RZ, RZ, 0, 0 ;  /* 0x00000000ff247431 */ /* 0x000fe200000001ff */
[----:B------:R-:W-:Y:S01]  /*6ad0*/  LOP3.LUT R95, R95, 0x4, RZ, 0xc0, !PT ;  /* 0x000000045f5f7812 */ /* 0x000fe200078ec0ff */
[----:B------:R-:W-:Y:S01]  /*6ae0*/  UIADD3 UR4, UPT, UPT, UR47, 0x200, URZ ;  /* 0x000002002f047890 */ /* 0x000fe2000fffe0ff */
[----:B------:R-:W-:Y:S01]  /*6af0*/  LOP3.LUT R100, R7, 0x18, R100, 0xf8, !PT ;  /* 0x0000001807647812 */ /* 0x000fe200078ef864 */
[----:B------:R-:W-:Y:S01]  /*6b00*/  IMAD.MOV.U32 R98, RZ, RZ, RZ ;  /* 0x000000ffff627224 */ /* 0x000fe200078e00ff */
[----:B------:R-:W2:Y:S01]  /*6b10*/  LDC.64 R82, c[0x0][0xc90] ;  /* 0x00032400ff527b82 */ /* 0x000ea20000000a00 */
[----:B------:R-:W-:Y:S01]  /*6b20*/  LOP3.LUT R37, R37, 0x600000, RZ, 0xc0, !PT ;  /* 0x0060000025257812 */ /* 0x000fe200078ec0ff */
[----:B------:R-:W-:Y:S01]  /*6b30*/  IMAD.MOV.U32 R94, RZ, RZ, RZ ;  /* 0x000000ffff5e7224 */ /* 0x000fe200078e00ff */
[C---:B------:R-:W-:Y:S01]  /*6b40*/  IADD3 R99, PT, PT, -R95.reuse, 0x2, RZ ;  /* 0x000000025f637810 */ /* 0x040fe20007ffe1ff */
[----:B------:R-:W-:Y:S01]  /*6b50*/  IMAD.MOV R96, RZ, RZ, -R96 ;  /* 0x000000ffff607224 */ /* 0x000fe200078e0a60 */
[----:B------:R-:W-:Y:S01]  /*6b60*/  LOP3.LUT R100, R100, 0xf20, R5, 0xf8, !PT ;  /* 0x00000f2064647812 */ /* 0x000fe200078ef805 */
[----:B------:R-:W-:Y:S01]  /*6b70*/  IMAD.U32 R103, RZ, RZ, UR4 ;  /* 0x00000004ff677e24 */ /* 0x000fe2000f8e00ff */
[----:B------:R-:W-:Y:S01]  /*6b80*/  MOV R97, RZ ;  /* 0x000000ff00617202 */ /* 0x000fe20000000f00 */
[----:B------:R-:W3:Y:S01]  /*6b90*/  LDC.64 R78, c[0x0][0xcb0] ;  /* 0x00032c00ff4e7b82 */ /* 0x000ee20000000a00 */
[----:B------:R-:W4:Y:S01]  /*6ba0*/  LDS R0, [UR47+0x1f0] ;  /* 0x0001f02fff007984 */ /* 0x000f220008000800 */
[----:B------:R-:W-:Y:S01]  /*6bb0*/  IADD3 R95, PT, PT, -R95, RZ, RZ ;  /* 0x000000ff5f5f7210 */ /* 0x000fe20007ffe1ff */
[----:B------:R-:W-:Y:S01]  /*6bc0*/  IMAD.SHL.U32 R99, R99, 0x10, RZ ;  /* 0x0000001063637824 */ /* 0x000fe200078e00ff */
[----:B------:R-:W-:Y:S01]  /*6bd0*/  LEA R100, R100, UR4, 0x1 ;  /* 0x0000000464647c11 */ /* 0x000fe2000f8e08ff */
[----:B------:R-:W1:Y:S03]  /*6be0*/  LDCU UR59, c[0x0][0x370] ;  /* 0x00006e00ff3b77ac */ /* 0x000e660008000800 */
[----:B------:R-:W1:Y:S01]  /*6bf0*/  LDC.64 R76, c[0x0][0xca8] ;  /* 0x00032a00ff4c7b82 */ /* 0x000e620000000a00 */
[----:B------:R-:W-:Y:S01]  /*6c00*/  UMOV UR54, 0x1 ;  /* 0x0000000100367882 */ /* 0x000fe20000000000 */
[----:B------:R-:W-:Y:S01]  /*6c10*/  UMOV UR46, URZ ;  /* 0x000000ff002e7c82 */ /* 0x000fe20008000000 */
[----:B------:R-:W1:Y:S01]  /*6c20*/  LDCU UR42, c[0x0][0xf0c] ;  /* 0x0001e180ff2a77ac */ /* 0x000e620008000800 */
[----:B------:R-:W1:Y:S01]  /*6c30*/  LDCU UR38, c[0x0][0xf30] ;  /* 0x0001e600ff2677ac */ /* 0x000e620008000800 */
[----:B------:R-:W1:Y:S01]  /*6c40*/  LDCU.64 UR56, c[0x0][0xc88] ;  /* 0x00019100ff3877ac */ /* 0x000e620008000a00 */
[----:B------:R-:W1:Y:S01]  /*6c50*/  LDCU.64 UR40, c[0x0][0xf28] ;  /* 0x0001e500ff2877ac */ /* 0x000e620008000a00 */
[----:B------:R-:W1:Y:S01]  /*6c60*/  LDCU.128 UR60, c[0x0][0xf10] ;  /* 0x0001e200ff3c77ac */ /* 0x000e620008000c00 */
[----:B------:R-:W1:Y:S01]  /*6c70*/  LDCU UR55, c[0x0][0x374] ;  /* 0x00006e80ff3777ac */ /* 0x000e620008000800 */
[----:B------:R-:W-:Y:S01]  /*6c80*/  UMOV UR53, URZ ;  /* 0x000000ff00357c82 */ /* 0x000fe20008000000 */
[----:B------:R-:W-:Y:S01]  /*6c90*/  UMOV UR52, URZ ;  /* 0x000000ff00347c82 */ /* 0x000fe20008000000 */
[----:B--2-4-:R-:W-:-:S07]  /*6ca0*/  IMAD.IADD R37, R0, 0x1, R37 ;  /* 0x0000000100257824 */ /* 0x014fce00078e0225 */
.L_x_147:
[C---:B------:R-:W-:Y:S02]  /*6cb0*/  LEA R0, R94.reuse, UR47, 0x3 ;  /* 0x0000002f5e007c11 */ /* 0x040fe4000f8e18ff */
[----:B------:R-:W-:Y:S02]  /*6cc0*/  SHF.L.U32 R3, R97, 0x1f, RZ ;  /* 0x0000001f61037819 */ /* 0x000fe400000006ff */
[----:B------:R-:W-:Y:S02]  /*6cd0*/  LEA R5, R94, UR47, 0x4 ;  /* 0x0000002f5e057c11 */ /* 0x000fe4000f8e20ff */
[----:B------:R-:W2:Y:S02]  /*6ce0*/  SYNCS.PHASECHK.TRANS64.TRYWAIT P0, [R0+URZ+0x160], R3 ;  /* 0x00016003000075a7 */ /* 0x000ea400080011ff */
[----:B-12---:R-:W-:Y:S05]  /*6cf0*/  @!P0 BRA `(.L_x_117) ;  /* 0x00000038005c8947 */ /* 0x006fea0003800000 */
.L_x_216:
[----:B------:R-:W-:Y:S01]  /*6d00*/  R2UR UR7, R102 ;  /* 0x00000000660772ca */ /* 0x000fe200000e0000 */
[----:B------:R-:W4:Y:S01]  /*6d10*/  LDS.128 R4, [R5+0x1d0] ;  /* 0x0001d00005047984 */ /* 0x000f220000000c00 */
[----:B--2---:R-:W-:Y:S01]  /*6d20*/  VIADD R0, R0, 0x170 ;  /* 0x0000017000007836 */ /* 0x004fe20000000000 */
[----:B------:R-:W-:Y:S04]  /*6d30*/  UISETP.GE.AND UP0, UPT, UR39, 0x1, UPT ;  /* 0x000000012700788c */ /* 0x000fe8000bf06270 */
[----:B------:R-:W-:Y:S01]  /*6d40*/  PRMT R0, RZ, 0x654, R0 ;  /* 0x00000654ff007816 */ /* 0x000fe20000000000 */
[----:B------:R-:W-:Y:S01]  /*6d50*/  @!PT LDS RZ, [RZ] ;  /* 0x00000000fffff984 */ /* 0x000fe20000000800 */
[----:B------:R-:W-:Y:S01]  /*6d60*/  @!PT LDS RZ, [RZ] ;  /* 0x00000000fffff984 */ /* 0x000fe20000000800 */
[----:B------:R-:W-:Y:S01]  /*6d70*/  @!PT LDS RZ, [RZ] ;  /* 0x00000000fffff984 */ /* 0x000fe20000000800 */
[----:B------:R-:W-:Y:S01]  /*6d80*/  @!PT LDS RZ, [RZ] ;  /* 0x00000000fffff984 */ /* 0x000fe20000000800 */
[----:B------:R2:W-:Y:S06]  /*6d90*/  MEMBAR.ALL.CTA ;  /* 0x0000000000007992 */ /* 0x0005ec0000008000 */
[----:B--2---:R-:W2:Y:S02]  /*6da0*/  FENCE.VIEW.ASYNC.S ;  /* 0x00000000000073c6 */ /* 0x004ea40000000000 */
[----:B--2---:R2:W-:Y:S01]  /*6db0*/  SYNCS.ARRIVE.TRANS64.RED.A1T0 RZ, [R0+URZ], RZ ;  /* 0x000000ff00ff79a7 */ /* 0x0045e200081004ff */
[----:B----4-:R-:W-:Y:S11]  /*6dc0*/  LOP3.LUT P0, RZ, R6, 0x1, RZ, 0xc0, !PT ;  /* 0x0000000106ff7812 */ /* 0x010ff6000780c0ff */
[----:B------:R-:W-:Y:S02]  /*6dd0*/  @!UPT UIADD3 URZ, UPT, UPT, URZ, URZ, URZ ;  /* 0x000000fffffff290 */ /* 0x000fe4000fffe0ff */
[----:B------:R-:W-:Y:S01]  /*6de0*/  VOTEU.ANY UP1, P0 ;  /* 0x0000000000ff7886 */ /* 0x000fe20000020100 */
[----:B------:R-:W-:Y:S01]  /*6df0*/  PLOP3.LUT P0, PT, PT, PT, UP1, 0x80, 0x8 ;  /* 0x000000000008781c */ /* 0x000fe20003f0f018 */
[----:B------:R-:W-:Y:S06]  /*6e00*/  UP2UR UR4, UPR, URZ, 0x2 ;  /* 0x00000002ff047883 */ /* 0x000fec0008000000 */
[----:B------:R-:W-:Y:S06]  /*6e10*/  IMAD.U32 R108, RZ, RZ, UR4 ;  /* 0x00000004ff6c7e24 */ /* 0x000fec000f8e00ff */
[----:B------:R-:W-:Y:S02]  /*6e20*/  @P0 SHF.R.U32.HI R2, RZ, 0x10, R5 ;  /* 0x00000010ff020819 */ /* 0x000fe40000011605 */
[----:B------:R-:W-:Y:S02]  /*6e30*/  @P0 MOV R3, R4 ;  /* 0x0000000400030202 */ /* 0x000fe40000000f00 */
[----:B------:R-:W-:Y:S02]  /*6e40*/  @P0 R2UR UR4, R2 ;  /* 0x00000000020402ca */ /* 0x000fe400000e0000 */
[----:B------:R-:W-:Y:S02]  /*6e50*/  @P0 LOP3.LUT R4, R5, 0xffff, RZ, 0xc0, !PT ;  /* 0x0000ffff05040812 */ /* 0x000fe400078ec0ff */
[----:B------:R-:W-:Y:S02]  /*6e60*/  @P0 R2UR UR6, R3 ;  /* 0x00000000030602ca */ /* 0x000fe400000e0000 */
[----:B------:R-:W-:Y:S07]  /*6e70*/  @P0 R2UR UR5, R4 ;  /* 0x00000000040502ca */ /* 0x000fee00000e0000 */
[----:B------:R-:W-:Y:S02]  /*6e80*/  @UP1 UMOV UR7, UR4 ;  /* 0x0000000400071c82 */ /* 0x000fe40008000000 */
[----:B------:R-:W-:Y:S02]  /*6e90*/  IMAD.U32 R102, RZ, RZ, UR7 ;  /* 0x00000007ff667e24 */ /* 0x000fe4000f8e00ff */
[----:B------:R-:W-:Y:S02]  /*6ea0*/  @UP1 UMOV UR37, UR6 ;  /* 0x0000000600251c82 */ /* 0x000fe40008000000 */
[----:B------:R-:W-:Y:S01]  /*6eb0*/  @UP1 UMOV UR36, UR5 ;  /* 0x0000000500241c82 */ /* 0x000fe20008000000 */
[----:B--2---:R-:W-:Y:S05]  /*6ec0*/  BRA.U !UP0, `(.L_x_118) ;  /* 0x0000000108cc7547 */ /* 0x004fea000b800000 */
[----:B------:R-:W2:Y:S01]  /*6ed0*/  LDCU UR12, c[0x0][0xf20] ;  /* 0x0001e400ff0c77ac */ /* 0x000ea20008000800 */
[----:B-1----:R-:W-:Y:S02]  /*6ee0*/  UIMAD.WIDE.U32 UR4, UR55, UR63, URZ ;  /* 0x0000003f370472a5 */ /* 0x002fe4000f8e00ff */
[----:B------:R-:W-:Y:S02]  /*6ef0*/  UIMAD.WIDE.U32 UR6, UR59, UR60, URZ ;  /* 0x0000003c3b0672a5 */ /* 0x000fe4000f8e00ff */
[----:B------:R-:W-:Y:S02]  /*6f00*/  UISETP.NE.AND UP0, UPT, UR62, 0x1, UPT ;  /* 0x000000013e00788c */ /* 0x000fe4000bf05270 */
[----:B------:R-:W-:Y:S02]  /*6f10*/  UIMAD.WIDE.U32 UR8, UR36, UR63, URZ ;  /* 0x0000003f240872a5 */ /* 0x000fe4000f8e00ff */
[----:B------:R-:W-:Y:S02]  /*6f20*/  UIMAD.WIDE.U32 UR10, UR37, UR60, URZ ;  /* 0x0000003c250a72a5 */ /* 0x000fe4000f8e00ff */
[----:B------:R-:W-:Y:S02]  /*6f30*/  UISETP.NE.AND UP1, UPT, UR42, 0x1, UPT ;  /* 0x000000012a00788c */ /* 0x000fe4000bf25270 */
[----:B------:R-:W-:Y:S01]  /*6f40*/  UISETP.NE.AND UP2, UPT, UR39, 0x1, UPT ;  /* 0x000000012700788c */ /* 0x000fe2000bf45270 */
[----:B------:R-:W-:Y:S02]  /*6f50*/  UMOV UR4, UR5 ;  /* 0x0000000500047c82 */ /* 0x000fe40008000000 */
[----:B--2---:R-:W-:Y:S03]  /*6f60*/  USHF.R.U32.HI UR5, URZ, UR12, UR4 ;  /* 0x0000000cff057299 */ /* 0x004fe60008011604 */
[----:B------:R-:W-:Y:S02]  /*6f70*/  UMOV UR4, UR7 ;  /* 0x0000000700047c82 */ /* 0x000fe40008000000 */
[----:B------:R-:W-:Y:S02]  /*6f80*/  USHF.R.U32.HI UR7, URZ, UR61, UR4 ;  /* 0x0000003dff077299 */ /* 0x000fe40008011604 */
[----:B------:R-:W-:Y:S02]  /*6f90*/  USEL UR4, UR55, UR5, !UP0 ;  /* 0x0000000537047287 */ /* 0x000fe4000c000000 */
[----:B------:R-:W-:Y:S01]  /*6fa0*/  USEL UR7, UR59, UR7, !UP1 ;  /* 0x000000073b077287 */ /* 0x000fe2000c800000 */
[----:B------:R-:W-:Y:S01]  /*6fb0*/  UMOV UR5, UR9 ;  /* 0x0000000900057c82 */ /* 0x000fe20008000000 */
[----:B------:R-:W-:Y:S02]  /*6fc0*/  UIMAD.WIDE.U32 UR8, UR4, UR40, URZ ;  /* 0x00000028040872a5 */ /* 0x000fe4000f8e00ff */
[----:B------:R-:W-:Y:S03]  /*6fd0*/  USHF.R.U32.HI UR6, URZ, UR12, UR5 ;  /* 0x0000000cff067299 */ /* 0x000fe60008011605 */
[----:B------:R-:W-:Y:S01]  /*6fe0*/  UMOV UR5, UR11 ;  /* 0x0000000b00057c82 */ /* 0x000fe20008000000 */
[----:B------:R-:W-:Y:S02]  /*6ff0*/  UIMAD.WIDE.U32 UR10, UR7, UR40, URZ ;  /* 0x00000028070a72a5 */ /* 0x000fe4000f8e00ff */
[----:B------:R-:W-:Y:S02]  /*7000*/  USHF.R.U32.HI UR12, URZ, UR61, UR5 ;  /* 0x0000003dff0c7299 */ /* 0x000fe40008011605 */
[----:B------:R-:W-:Y:S01]  /*7010*/  USEL UR6, UR36, UR6, !UP0 ;  /* 0x0000000624067287 */ /* 0x000fe2000c000000 */
[----:B------:R-:W-:Y:S02]  /*7020*/  UMOV UR5, UR9 ;  /* 0x0000000900057c82 */ /* 0x000fe40008000000 */
[----:B------:R-:W-:Y:S01]  /*7030*/  UMOV UR10, UR11 ;  /* 0x0000000b000a7c82 */ /* 0x000fe20008000000 */
[----:B------:R-:W-:Y:S02]  /*7040*/  @UP2 USHF.R.U32.HI UR4, URZ, UR41, UR5 ;  /* 0x00000029ff042299 */ /* 0x000fe40008011605 */
[----:B------:R-:W-:Y:S02]  /*7050*/  @UP2 USHF.R.U32.HI UR7, URZ, UR41, UR10 ;  /* 0x00000029ff072299 */ /* 0x000fe4000801160a */
[----:B------:R-:W-:Y:S02]  /*7060*/  UIMAD UR4, UR39, UR4, URZ ;  /* 0x00000004270472a4 */ /* 0x000fe4000f8e02ff */
[----:B------:R-:W-:Y:S02]  /*7070*/  UIMAD.WIDE.U32 UR10, UR6, UR40, URZ ;  /* 0x00000028060a72a5 */ /* 0x000fe4000f8e00ff */
[----:B------:R-:W-:Y:S02]  /*7080*/  USEL UR5, UR37, UR12, !UP1 ;  /* 0x0000000c25057287 */ /* 0x000fe4000c800000 */
[----:B------:R-:W-:Y:S02]  /*7090*/  UIMAD UR8, UR39, UR7, URZ ;  /* 0x00000007270872a4 */ /* 0x000fe4000f8e02ff */
[----:B------:R-:W-:Y:S03]  /*70a0*/  UISETP.GE.AND UP0, UPT, UR6, UR4, UPT ;  /* 0x000000040600728c */ /* 0x000fe6000bf06270 */
[----:B------:R-:W-:Y:S01]  /*70b0*/  UMOV UR4, UR11 ;  /* 0x0000000b00047c82 */ /* 0x000fe20008000000 */
[----:B------:R-:W-:Y:S02]  /*70c0*/  UISETP.GE.OR UP0, UPT, UR5, UR8, UP0 ;  /* 0x000000080500728c */ /* 0x000fe40008706670 */
[----:B------:R-:W-:Y:S02]  /*70d0*/  USHF.R.U32.HI UR4, URZ, UR41, UR4 ;  /* 0x00000029ff047299 */ /* 0x000fe40008011604 */
[----:B------:R-:W-:Y:S02]  /*70e0*/  UIMAD.WIDE.U32 UR8, UR5, UR40, URZ ;  /* 0x00000028050872a5 */ /* 0x000fe4000f8e00ff */
[----:B------:R-:W-:Y:S02]  /*70f0*/  USEL UR11, UR6, UR4, !UP2 ;  /* 0x00000004060b7287 */ /* 0x000fe4000d000000 */
[----:B------:R-:W-:Y:S02]  /*7100*/  UIADD3 UR8, UPT, UPT, -UR5, URZ, URZ ;  /* 0x000000ff05087290 */ /* 0x000fe4000fffe1ff */
[----:B------:R-:W-:Y:S01]  /*7110*/  UIADD3 UR10, UPT, UPT, -UR11, URZ, URZ ;  /* 0x000000ff0b0a7290 */ /* 0x000fe2000fffe1ff */
[----:B------:R-:W-:Y:S01]  /*7120*/  @!UP0 UMOV UR4, UR9 ;  /* 0x0000000900048c82 */ /* 0x000fe20008000000 */
[----:B------:R-:W-:Y:S02]  /*7130*/  UIADD3 UR9, UPT, UPT, -UR6, URZ, URZ ;  /* 0x000000ff06097290 */ /* 0x000fe4000fffe1ff */
[----:B------:R-:W-:Y:S02]  /*7140*/  @!UP0 USHF.R.U32.HI UR4, URZ, UR41, UR4 ;  /* 0x00000029ff048299 */ /* 0x000fe40008011604 */
[----:B------:R-:W-:Y:S02]  /*7150*/  UIMAD UR10, UR39, UR10, UR6 ;  /* 0x0000000a270a72a4 */ /* 0x000fe4000f8e0206 */
[----:B------:R-:W-:Y:S04]  /*7160*/  @!UP0 USEL UR4, UR5, UR4, !UP2 ;  /* 0x0000000405048287 */ /* 0x000fe8000d000000 */
[----:B------:R-:W-:Y:S02]  /*7170*/  @!UP0 UIMAD UR10, UR7, UR10, UR4 ;  /* 0x0000000a070a82a4 */ /* 0x000fe4000f8e0204 */
[----:B------:R-:W-:Y:S02]  /*7180*/  @!UP0 UIADD3 UR11, UPT, UPT, UR11, -UR4, URZ ;  /* 0x800000040b0b8290 */ /* 0x000fe4000fffe0ff */
[----:B------:R-:W-:Y:S02]  /*7190*/  UIMAD UR7, UR42, UR8, UR37 ;  /* 0x000000082a0772a4 */ /* 0x000fe4000f8e0225 */
[----:B------:R-:W-:Y:S02]  /*71a0*/  @!UP0 UIMAD UR6, UR11, UR39, UR5 ;  /* 0x000000270b0682a4 */ /* 0x000fe4000f8e0205 */
[----:B------:R-:W-:Y:S01]  /*71b0*/  UIMAD UR4, UR62, UR9, UR36 ;  /* 0x000000093e0472a4 */ /* 0x000fe2000f8e0224 */
[----:B------:R-:W-:Y:S02]  /*71c0*/  @!UP0 UMOV UR5, UR10 ;  /* 0x0000000a00058c82 */ /* 0x000fe40008000000 */
[----:B------:R-:W-:Y:S02]  /*71d0*/  UIMAD UR37, UR5, UR42, UR7 ;  /* 0x0000002a052572a4 */ /* 0x000fe4000f8e0207 */
[----:B------:R-:W-:Y:S11]  /*71e0*/  UIMAD UR36, UR6, UR62, UR4 ;  /* 0x0000003e062472a4 */ /* 0x000ff6000f8e0204 */
[----:B------:R-:W-:Y:S01]  /*71f0*/  @!UPT UIADD3 URZ, UPT, UPT, URZ, URZ, URZ ;  /* 0x000000fffffff290 */ /* 0x000fe2000fffe0ff */
.L_x_118:
[----:B-1----:R-:W-:Y:S01]  /*7200*/  UISETP.NE.AND UP0, UPT, UR38, 0x1, UPT ;  /* 0x000000012600788c */ /* 0x002fe2000bf05270 */
[----:B------:R-:W-:Y:S01]  /*7210*/  R2UR UR11, R103 ;  /* 0x00000000670b72ca */ /* 0x000fe200000e0000 */
[----:B------:R-:W-:Y:S01]  /*7220*/  USHF.L.U32 UR50, UR27, 0x7, URZ ;  /* 0x000000071b327899 */ /* 0x000fe200080006ff */
[----:B------:R-:W-:Y:S01]  /*7230*/  IADD3 R94, PT, PT, R94, 0x1, RZ ;  /* 0x000000015e5e7810 */ /* 0x000fe20007ffe0ff */
[----:B------:R-:W-:Y:S07]  /*7240*/  USHF.L.U32 UR49, UR25, 0x6, URZ ;  /* 0x0000000619317899 */ /* 0x000fee00080006ff */
[----:B------:R-:W1:Y:S01]  /*7250*/  @!UP0 LDCU.128 UR12, c[0x0][0xf10] ;  /* 0x0001e200ff0c87ac */ /* 0x000e620008000c00 */
[----:B------:R-:W2:Y:S01]  /*7260*/  @!UP0 LDCU UR5, c[0x0][0xf0c] ;  /* 0x0001e180ff0587ac */ /* 0x000ea20008000800 */
[----:B------:R-:W4:Y:S01]  /*7270*/  @!UP0 LDCU UR10, c[0x0][0xf20] ;  /* 0x0001e400ff0a87ac */ /* 0x000f220008000800 */
[----:B-1----:R-:W-:Y:S02]  /*7280*/  UIMAD.WIDE.U32 UR8, UR37, UR12, URZ ;  /* 0x0000000c250872a5 */ /* 0x002fe4000f8e00ff */
[----:B------:R-:W-:Y:S02]  /*7290*/  UIMAD.WIDE.U32 UR6, UR36, UR15, URZ ;  /* 0x0000000f240672a5 */ /* 0x000fe4000f8e00ff */
[----:B------:R-:W-:Y:S03]  /*72a0*/  @!UP0 UISETP.NE.AND UP1, UPT, UR14, 0x1, UPT ;  /* 0x000000010e00888c */ /* 0x000fe6000bf25270 */
[----:B------:R-:W-:Y:S01]  /*72b0*/  @!UP0 UMOV UR4, UR9 ;  /* 0x0000000900048c82 */ /* 0x000fe20008000000 */
[----:B--2---:R-:W-:Y:S02]  /*72c0*/  @!UP0 UISETP.NE.AND UP2, UPT, UR5, 0x1, UPT ;  /* 0x000000010500888c */ /* 0x004fe4000bf45270 */
[----:B------:R-:W-:Y:S01]  /*72d0*/  @!UP0 USHF.R.U32.HI UR4, URZ, UR13, UR4 ;  /* 0x0000000dff048299 */ /* 0x000fe20008011604 */
[----:B------:R-:W-:Y:S02]  /*72e0*/  @!UP0 UMOV UR6, UR7 ;  /* 0x0000000700068c82 */ /* 0x000fe40008000000 */
[----:B----4-:R-:W-:Y:S02]  /*72f0*/  @!UP0 USHF.R.U32.HI UR6, URZ, UR10, UR6 ;  /* 0x0000000aff068299 */ /* 0x010fe40008011606 */
[----:B------:R-:W-:Y:S02]  /*7300*/  @!UP0 USEL UR7, UR37, UR4, !UP2 ;  /* 0x0000000425078287 */ /* 0x000fe4000d000000 */
[----:B------:R-:W-:Y:S04]  /*7310*/  @!UP0 USEL UR6, UR36, UR6, !UP1 ;  /* 0x0000000624068287 */ /* 0x000fe8000c800000 */
[----:B------:R-:W-:Y:S02]  /*7320*/  @!UP0 UIADD3 UR4, UPT, UPT, -UR7, UR6, URZ ;  /* 0x0000000607048290 */ /* 0x000fe4000fffe1ff */
[----:B------:R-:W-:Y:S02]  /*7330*/  @!UP0 UIADD3 UR6, UPT, UPT, UR7, -UR6, URZ ;  /* 0x8000000607068290 */ /* 0x000fe4000fffe0ff */
[----:B------:R-:W-:Y:S02]  /*7340*/  @!UP0 UIMAD UR37, UR4, UR5, UR37 ;  /* 0x00000005042582a4 */ /* 0x000fe4000f8e0225 */
[----:B------:R-:W-:Y:S02]  /*7350*/  @!UP0 UIMAD UR36, UR6, UR14, UR36 ;  /* 0x0000000e062482a4 */ /* 0x000fe4000f8e0224 */
[----:B------:R-:W-:Y:S09]  /*7360*/  ULOP3.LUT UP0, URZ, UR11, 0x1b0, URZ, 0xc0, !UPT ;  /* 0x000001b00bff7892 */ /* 0x000ff2000f80c0ff */
[----:B------:R-:W-:Y:S05]  /*7370*/  BRA.U !UP0, `(.L_x_119) ;  /* 0x00000001087c7547 */ /* 0x000fea000b800000 */
[----:B------:R-:W1:Y:S01]  /*7380*/  LDCU.64 UR8, c[0x4][0x80] ;  /* 0x01001000ff0877ac */ /* 0x000e620008000a00 */
[----:B------:R-:W-:Y:S01]  /*7390*/  MOV R2, 0x0 ;  /* 0x0000000000027802 */ /* 0x000fe20000000f00 */
[----:B------:R-:W-:Y:S02]  /*73a0*/  HFMA2 R12, -RZ, RZ, 0, 5.9604644775390625e-08 ;  /* 0x00000001ff0c7431 */ /* 0x000fe400000001ff */
[----:B------:R-:W-:Y:S01]  /*73b0*/  IMAD.MOV.U32 R8, RZ, RZ, 0x70 ;  /* 0x00000070ff087424 */ /* 0x000fe200078e00ff */
[----:B------:R2:W4:Y:S01]  /*73c0*/  LDC.64 R14, c[0x4][R2] ;  /* 0x01000000020e7b82 */ /* 0x0005220000000a00 */
[----:B------:R-:W3:Y:S01]  /*73d0*/  LDCU.64 UR6, c[0x4][0x88] ;  /* 0x01001100ff0677ac */ /* 0x000ee20008000a00 */
[----:B------:R-:W-:Y:S01]  /*73e0*/  IMAD.MOV.U32 R13, RZ, RZ, RZ ;  /* 0x000000ffff0d7224 */ /* 0x000fe200078e00ff */
[----:B------:R-:W2:Y:S01]  /*73f0*/  LDCU.64 UR4, c[0x4][0x8] ;  /* 0x01000100ff0477ac */ /* 0x000ea20008000a00 */
[----:B-1----:R-:W-:Y:S01]  /*7400*/  MOV R5, UR9 ;  /* 0x0000000900057c02 */ /* 0x002fe20008000f00 */
[----:B------:R-:W-:Y:S01]  /*7410*/  IMAD.U32 R4, RZ, RZ, UR8 ;  /* 0x00000008ff047e24 */ /* 0x000fe2000f8e00ff */
[----:B---3--:R-:W-:Y:S01]  /*7420*/  MOV R7, UR7 ;  /* 0x0000000700077c02 */ /* 0x008fe20008000f00 */
[----:B------:R-:W-:Y:S01]  /*7430*/  IMAD.U32 R6, RZ, RZ, UR6 ;  /* 0x00000006ff067e24 */ /* 0x000fe2000f8e00ff */
[----:B--2---:R-:W-:Y:S01]  /*7440*/  MOV R11, UR5 ;  /* 0x00000005000b7c02 */ /* 0x004fe20008000f00 */
[----:B------:R-:W-:Y:S02]  /*7450*/  IMAD.U32 R10, RZ, RZ, UR4 ;  /* 0x00000004ff0a7e24 */ /* 0x000fe4000f8e00ff */
[----:B------:R-:W-:Y:S07]  /*7460*/  LEPC R20, `(.L_x_120) ;  /* 0x000000001014794e */ /* 0x000fee0000000000 */
[----:B----45:R-:W-:Y:S05]  /*7470*/  CALL.ABS.NOINC R14 ;  /* 0x000000000e007343 */ /* 0x030fea0003c00000 */
.L_x_120:
[----:B------:R-:W1:Y:S01]  /*7480*/  LDCU.64 UR8, c[0x4][0x80] ;  /* 0x01001000ff0877ac */ /* 0x000e620008000a00 */
[----:B------:R-:W2:Y:S01]  /*7490*/  LDC.64 R2, c[0x4][R2] ;  /* 0x0100000002027b82 */ /* 0x000ea20000000a00 */
[----:B------:R-:W-:Y:S02]  /*74a0*/  HFMA2 R12, -RZ, RZ, 0, 5.9604644775390625e-08 ;  /* 0x00000001ff0c7431 */ /* 0x000fe400000001ff */
[----:B------:R-:W-:Y:S02]  /*74b0*/  IMAD.MOV.U32 R8, RZ, RZ, 0x70 ;  /* 0x00000070ff087424 */ /* 0x000fe400078e00ff */
[----:B------:R-:W-:Y:S01]  /*74c0*/  IMAD.MOV.U32 R13, RZ, RZ, RZ ;  /* 0x000000ffff0d7224 */ /* 0x000fe200078e00ff */
[----:B------:R-:W3:Y:S01]  /*74d0*/  LDCU.64 UR6, c[0x4][0x88] ;  /* 0x01001100ff0677ac */ /* 0x000ee20008000a00 */
[----:B------:R-:W4:Y:S01]  /*74e0*/  LDCU.64 UR4, c[0x4][0x8] ;  /* 0x01000100ff0477ac */ /* 0x000f220008000a00 */
[----:B-1----:R-:W-:Y:S02]  /*74f0*/  MOV R4, UR8 ;  /* 0x0000000800047c02 */ /* 0x002fe40008000f00 */
[----:B------:R-:W-:Y:S02]  /*7500*/  MOV R5, UR9 ;  /* 0x0000000900057c02 */ /* 0x000fe40008000f00 */
[----:B---3--:R-:W-:Y:S01]  /*7510*/  MOV R7, UR7 ;  /* 0x0000000700077c02 */ /* 0x008fe20008000f00 */
[----:B------:R-:W-:Y:S01]  /*7520*/  IMAD.U32 R6, RZ, RZ, UR6 ;  /* 0x00000006ff067e24 */ /* 0x000fe2000f8e00ff */
[----:B----4-:R-:W-:Y:S01]  /*7530*/  MOV R11, UR5 ;  /* 0x00000005000b7c02 */ /* 0x010fe20008000f00 */
[----:B------:R-:W-:Y:S02]  /*7540*/  IMAD.U32 R10, RZ, RZ, UR4 ;  /* 0x00000004ff0a7e24 */ /* 0x000fe4000f8e00ff */
[----:B------:R-:W-:Y:S07]  /*7550*/  LEPC R20, `(.L_x_119) ;  /* 0x000000001014794e */ /* 0x000fee0000000000 */
[----:B--2---:R-:W-:Y:S05]  /*7560*/  CALL.ABS.NOINC R2 ;  /* 0x0000000002007343 */ /* 0x004fea0003c00000 */
.L_x_119:
[----:B------:R-:W-:Y:S02]  /*7570*/  ISETP.NE.U32.AND P0, PT, RZ, UR56, PT ;  /* 0x00000038ff007c0c */ /* 0x000fe4000bf05070 */
[C---:B------:R-:W-:Y:S02]  /*7580*/  ISETP.NE.U32.AND P1, PT, R82.reuse, RZ, PT ;  /* 0x000000ff5200720c */ /* 0x040fe40003f25070 */
[----:B------:R-:W-:Y:S02]  /*7590*/  ISETP.NE.U32.AND P4, PT, R82, RZ, PT ;  /* 0x000000ff5200720c */ /* 0x000fe40003f85070 */
[----:B------:R-:W-:Y:S02]  /*75a0*/  ISETP.NE.AND.EX P0, PT, RZ, UR57, PT, P0 ;  /* 0x00000039ff007c0c */ /* 0x000fe4000bf05300 */
[C---:B------:R-:W-:Y:S02]  /*75b0*/  ISETP.NE.AND.EX P1, PT, R83.reuse, RZ, PT, P1 ;  /* 0x000000ff5300720c */ /* 0x040fe40003f25310 */
[----:B------:R-:W-:Y:S02]  /*75c0*/  ISETP.NE.AND.EX P4, PT, R83, RZ, P0, P4 ;  /* 0x000000ff5300720c */ /* 0x000fe40000785340 */
[----:B---3--:R-:W-:Y:S02]  /*75d0*/  ISETP.NE.U32.AND P5, PT, R78, RZ, PT ;  /* 0x000000ff4e00720c */ /* 0x008fe40003fa5070 */
[----:B------:R-:W-:Y:S02]  /*75e0*/  ISETP.NE.U32.AND P3, PT, RZ, UR56, PT ;  /* 0x00000038ff007c0c */ /* 0x000fe4000bf65070 */
[----:B------:R-:W-:Y:S02]  /*75f0*/  PLOP3.LUT P2, PT, PT, PT, PT, 0x8, 0x80 ;  /* 0x000000000080781c */ /* 0x000fe40003f4e170 */
[----:B------:R-:W-:Y:S02]  /*7600*/  ISETP.NE.AND.EX P5, PT, R79, RZ, PT, P5 ;  /* 0x000000ff4f00720c */ /* 0x000fe40003fa5350 */
[----:B------:R-:W-:Y:S03]  /*7610*/  ISETP.NE.AND.EX P3, PT, RZ, UR57, PT, P3 ;  /* 0x00000039ff007c0c */ /* 0x000fe6000bf65330 */
[----:B------:R-:W-:Y:S01]  /*7620*/  @!P4 PLOP3.LUT P2, PT, P1, PT, PT, 0x80, 0x8 ;  /* 0x000000000008c81c */ /* 0x000fe20000f4f070 */
[----:B------:R-:W-:Y:S01]  /*7630*/  @!UPT UIADD3 URZ, UPT, UPT, URZ, URZ, URZ ;  /* 0x000000fffffff290 */ /* 0x000fe2000fffe0ff */
[----:B------:R-:W-:Y:S11]  /*7640*/  @!P1 BRA `(.L_x_121) ;  /* 0x0000000000309947 */ /* 0x000ff60003800000 */
[----:B------:R-:W-:Y:S01]  /*7650*/  ISETP.NE.U32.AND P0, PT, R80, RZ, PT ;  /* 0x000000ff5000720c */ /* 0x000fe20003f05070 */
[----:B------:R-:W1:Y:S01]  /*7660*/  LDCU.64 UR4, c[0x0][0x358] ;  /* 0x00006b00ff0477ac */ /* 0x000e620008000a00 */
[----:B------:R-:W-:Y:S02]  /*7670*/  IMAD.MOV.U32 R88, RZ, RZ, 0x1 ;  /* 0x00000001ff587424 */ /* 0x000fe400078e00ff */
[----:B------:R-:W-:Y:S11]  /*7680*/  ISETP.NE.AND.EX P0, PT, R81, RZ, PT, P0 ;  /* 0x000000ff5100720c */ /* 0x000ff60003f05300 */
[----:B------:R-:W-:Y:S02]  /*7690*/  @!UPT UIADD3 URZ, UPT, UPT, URZ, URZ, URZ ;  /* 0x000000fffffff290 */ /* 0x000fe4000fffe0ff */
[----:B------:R-:W2:Y:S01]  /*76a0*/  @P0 LDC.64 R2, c[0x0][0xc88] ;  /* 0x00032200ff020b82 */ /* 0x000ea20000000a00 */
[----:B------:R-:W-:Y:S04]  /*76b0*/  @P0 IMAD R0, R82, UR44, RZ ;  /* 0x0000002c52000c24 */ /* 0x000fe8000f8e02ff */
[----:B--2---:R-:W-:Y:S04]  /*76c0*/  @P0 IMAD.WIDE R2, R0, 0x4, R2 ;  /* 0x0000000400020825 */ /* 0x004fe800078e0202 */
[----:B------:R-:W-:Y:S01]  /*76d0*/  HFMA2 R0, -RZ, RZ, 0, 5.9604644775390625e-08 ;  /* 0x00000001ff007431 */ /* 0x000fe200000001ff */
[----:B-1---5:R1:W5:Y:S04]  /*76e0*/  @P0 LDG.E R41, desc[UR4][R2.64] ;  /* 0x0000000402290981 */ /* 0x022368000c1e1900 */
[----:B------:R-:W-:Y:S01]  /*76f0*/  @!P0 PRMT R88, R0, 0x7610, R88 ;  /* 0x0000761000588816 */ /* 0x000fe20000000058 */
[----:B-1----:R-:W2:Y:S06]  /*7700*/  @!P0 LDC R41, c[0x0][0xc80] ;  /* 0x00032000ff298b82 */ /* 0x002eac0000000800 */
.L_x_121:
[----:B------:R-:W-:Y:S05]  /*7710*/  @!P5 BRA `(.L_x_122) ;  /* 0x000000000024d947 */ /* 0x000fea0003800000 */
[----:B------:R-:W-:Y:S01]  /*7720*/  ISETP.NE.U32.AND P0, PT, R76, RZ, PT ;  /* 0x000000ff4c00720c */ /* 0x000fe20003f05070 */
[----:B------:R-:W1:Y:S03]  /*7730*/  LDCU.64 UR4, c[0x0][0x358] ;  /* 0x00006b00ff0477ac */ /* 0x000e660008000a00 */
[----:B------:R-:W-:Y:S11]  /*7740*/  ISETP.NE.AND.EX P0, PT, R77, RZ, PT, P0 ;  /* 0x000000ff4d00720c */ /* 0x000ff60003f05300 */
[----:B------:R-:W-:Y:S02]  /*7750*/  @!UPT UIADD3 URZ, UPT, UPT, URZ, URZ, URZ ;  /* 0x000000fffffff290 */ /* 0x000fe4000fffe0ff */
[----:B------:R-:W3:Y:S01]  /*7760*/  @P0 LDC.64 R2, c[0x0][0xca8] ;  /* 0x00032a00ff020b82 */ /* 0x000ee20000000a00 */
[----:B------:R-:W-:Y:S04]  /*7770*/  @P0 IMAD R0, R78, UR44, RZ ;  /* 0x0000002c4e000c24 */ /* 0x000fe8000f8e02ff */
[----:B---3--:R-:W-:Y:S05]  /*7780*/  @P0 IMAD.WIDE R2, R0, 0x4, R2 ;  /* 0x0000000400020825 */ /* 0x008fea00078e0202 */
[----:B-1---5:R1:W5:Y:S02]  /*7790*/  @P0 LDG.E R38, desc[UR4][R2.64] ;  /* 0x0000000402260981 */ /* 0x022364000c1e1900 */
[----:B-1----:R-:W3:Y:S02]  /*77a0*/  @!P0 LDC R38, c[0x0][0xca0] ;  /* 0x00032800ff268b82 */ /* 0x002ee40000000800 */
.L_x_122:
[----:B--2--5:R-:W-:Y:S01]  /*77b0*/  FSETP.NEU.AND P0, PT, R41, RZ, PT ;  /* 0x000000ff2900720b */ /* 0x024fe20003f0d000 */
[----:B------:R-:W-:Y:S01]  /*77c0*/  ULOP3.LUT UR4, UR54, 0x1, URZ, 0x3c, !UPT ;  /* 0x0000000136047892 */ /* 0x000fe2000f8e3cff */
[----:B------:R-:W-:Y:S01]  /*77d0*/  SEL R5, RZ, 0xffffffff, P3 ;  /* 0xffffffffff057807 */ /* 0x000fe20001800000 */
[----:B------:R-:W-:Y:S01]  /*77e0*/  IMAD.U32 R111, RZ, RZ, UR46 ;  /* 0x0000002eff6f7e24 */ /* 0x000fe2000f8e00ff */
[----:B------:R-:W-:Y:S01]  /*77f0*/  @!P4 LOP3.LUT P3, RZ, R88, 0xff, RZ, 0xc0, !PT ;  /* 0x000000ff58ffc812 */ /* 0x000fe2000786c0ff */
[----:B------:R-:W-:Y:S01]  /*7800*/  IMAD.SHL.U32 R85, R96, 0x10, RZ ;  /* 0x0000001060557824 */ /* 0x000fe200078e00ff */
[----:B------:R-:W-:Y:S01]  /*7810*/  @!P4 SEL R2, RZ, 0xffffffff, P0 ;  /* 0xffffffffff02c807 */ /* 0x000fe20000000000 */
[----:B------:R-:W-:Y:S01]  /*7820*/  IMAD.U32 R112, RZ, RZ, UR4 ;  /* 0x00000004ff707e24 */ /* 0x000fe2000f8e00ff */
[----:B------:R-:W-:Y:S01]  /*7830*/  LEA R92, R36, UR47, 0x3 ;  /* 0x0000002f245c7c11 */ /* 0x000fe2000f8e18ff */
[----:B------:R-:W-:Y:S01]  /*7840*/  IMAD.SHL.U32 R111, R111, 0x2000, RZ ;  /* 0x000020006f6f7824 */ /* 0x000fe200078e00ff */
[----:B------:R-:W-:Y:S01]  /*7850*/  @P2 SEL R2, R5, R2, !P3 ;  /* 0x0000000205022207 */ /* 0x000fe20005800000 */
[----:B------:R-:W-:Y:S01]  /*7860*/  IMAD.SHL.U32 R84, R95, 0x10, RZ ;  /* 0x000000105f547824 */ /* 0x000fe200078e00ff */
[----:B------:R-:W-:Y:S01]  /*7870*/  SHF.L.U32 R3, R98, 0x1f, RZ ;  /* 0x0000001f62037819 */ /* 0x000fe200000006ff */
[----:B------:R-:W-:Y:S01]  /*7880*/  IMAD.IADD R87, R100, 0x1, R111 ;  /* 0x0000000164577824 */ /* 0x000fe200078e026f */
[----:B------:R-:W-:Y:S01]  /*7890*/  @!P4 LOP3.LUT R2, R2, 0x1, RZ, 0xc0, !PT ;  /* 0x000000010202c812 */ /* 0x000fe200078ec0ff */
[----:B------:R-:W-:Y:S01]  /*78a0*/  BSSY B1, `(.L_x_123) ;  /* 0x0000038000017945 */ /* 0x000fe20003800000 */
[----:B------:R-:W-:Y:S01]  /*78b0*/  IMAD.MOV.U32 R110, RZ, RZ, 0x1 ;  /* 0x00000001ff6e7424 */ /* 0x000fe200078e00ff */
[----:B------:R-:W-:Y:S02]  /*78c0*/  CS2R R74, SRZ ;  /* 0x00000000004a7805 */ /* 0x000fe4000001ff00 */
[----:B------:R-:W-:Y:S01]  /*78d0*/  ISETP.NE.U32.OR P5, PT, R2, 0x1, P4 ;  /* 0x000000010200780c */ /* 0x000fe200027a5470 */
[----:B------:R-:W-:Y:S01]  /*78e0*/  IMAD.U32 R2, RZ, RZ, UR46 ;  /* 0x0000002eff027e24 */ /* 0x000fe2000f8e00ff */
[----:B------:R-:W-:Y:S01]  /*78f0*/  LOP3.LUT P4, R93, R88, 0xff, RZ, 0xc0, !PT ;  /* 0x000000ff585d7812 */ /* 0x000fe2000788c0ff */
[----:B------:R-:W-:Y:S01]  /*7900*/  IMAD.IADD R86, R87, 0x1, R85 ;  /* 0x0000000157567824 */ /* 0x000fe200078e0255 */
[----:B------:R-:W-:Y:S01]  /*7910*/  P2R R109, PR, RZ, 0x20 ;  /* 0x00000020ff6d7803 */ /* 0x000fe20000000000 */
[----:B------:R-:W-:Y:S01]  /*7920*/  IMAD R39, R36, 0x40, R37 ;  /* 0x0000004024277824 */ /* 0x000fe200078e0225 */
[----:B------:R-:W-:Y:S01]  /*7930*/  LEA R0, R2, UR47, 0x3 ;  /* 0x0000002f02007c11 */ /* 0x000fe2000f8e18ff */
[----:B------:R-:W-:Y:S01]  /*7940*/  IMAD.U32 R113, RZ, RZ, UR46 ;  /* 0x0000002eff717e24 */ /* 0x000fe2000f8e00ff */
[----:B------:R-:W-:Y:S02]  /*7950*/  SEL R2, RZ, 0xffffffff, P0 ;  /* 0xffffffffff027807 */ /* 0x000fe40000000000 */
[----:B------:R-:W-:Y:S02]  /*7960*/  CS2R R72, SRZ ;  /* 0x0000000000487805 */ /* 0x000fe4000001ff00 */
[----:B------:R-:W-:Y:S02]  /*7970*/  CS2R R66, SRZ ;  /* 0x0000000000427805 */ /* 0x000fe4000001ff00 */
[----:B------:R-:W-:Y:S02]  /*7980*/  CS2R R64, SRZ ;  /* 0x0000000000407805 */ /* 0x000fe4000001ff00 */
[----:B------:R-:W-:Y:S02]  /*7990*/  @P1 SEL R2, R5, R2, !P4 ;  /* 0x0000000205021207 */ /* 0x000fe40006000000 */
[----:B------:R-:W-:Y:S02]  /*79a0*/  CS2R R58, SRZ ;  /* 0x00000000003a7805 */ /* 0x000fe4000001ff00 */
[----:B------:R-:W-:Y:S02]  /*79b0*/  @P5 SHF.L.U32 R7, R112, 0x1f, RZ ;  /* 0x0000001f70075819 */ /* 0x000fe400000006ff */
[----:B------:R-:W-:Y:S02]  /*79c0*/  CS2R R56, SRZ ;  /* 0x0000000000387805 */ /* 0x000fe4000001ff00 */
[----:B------:R-:W-:Y:S02]  /*79d0*/  LOP3.LUT R2, R2, 0x1, RZ, 0xc0, !PT ;  /* 0x0000000102027812 */ /* 0x000fe400078ec0ff */
[----:B------:R-:W-:Y:S01]  /*79e0*/  CS2R R50, SRZ ;  /* 0x0000000000327805 */ /* 0x000fe2000001ff00 */
[----:B------:R-:W1:Y:S01]  /*79f0*/  @P5 SYNCS.PHASECHK.TRANS64.TRYWAIT P3, [R0+URZ+0x120], R7 ;  /* 0x00012007000055a7 */ /* 0x000e6200080611ff */
[----:B------:R-:W-:Y:S02]  /*7a00*/  CS2R R48, SRZ ;  /* 0x0000000000307805 */ /* 0x000fe4000001ff00 */
[----:B------:R-:W-:Y:S01]  /*7a10*/  ISETP.NE.U32.AND P0, PT, R2, 0x1, PT ;  /* 0x000000010200780c */ /* 0x000fe20003f05070 */
[----:B------:R-:W-:Y:S02]  /*7a20*/  IMAD.IADD R47, R87, 0x1, R84 ;  /* 0x00000001572f7824 */ /* 0x000fe400078e0254 */
[----:B------:R-:W-:Y:S01]  /*7a30*/  IMAD.IADD R46, R99, 0x1, R86 ;  /* 0x00000001632e7824 */ /* 0x000fe200078e0256 */
[----:B------:R-:W-:Y:S01]  /*7a40*/  P2R R114, PR, RZ, 0x1 ;  /* 0x00000001ff727803 */ /* 0x000fe20000000000 */
[----:B------:R2:W4:Y:S01]  /*7a50*/  SYNCS.PHASECHK.TRANS64.TRYWAIT P2, [R92+URZ+0x180], R3 ;  /* 0x000180035c0075a7 */ /* 0x00052200080411ff */
[----:B-1----:R-:W-:Y:S01]  /*7a60*/  @P5 SEL R110, RZ, 0x1, !P3 ;  /* 0x00000001ff6e5807 */ /* 0x002fe20005800000 */
[----:B--2---:R-:W-:Y:S06]  /*7a70*/  @!P5 BRA `(.L_x_124) ;  /* 0x000000000068d947 */ /* 0x004fec0003800000 */
[----:B------:R-:W-:Y:S01]  /*7a80*/  ISETP.NE.AND P0, PT, R110, RZ, PT ;  /* 0x000000ff6e00720c */ /* 0x000fe20003f05270 */
[----:B------:R-:W-:Y:S01]  /*7a90*/  BSSY B0, `(.L_x_125) ;  /* 0x000000d000007945 */ /* 0x000fe20003800000 */
[----:B------:R-:W-:Y:S02]  /*7aa0*/  CS2R R50, SRZ ;  /* 0x0000000000327805 */ /* 0x000fe4000001ff00 */
[----:B------:R-:W-:Y:S02]  /*7ab0*/  CS2R R48, SRZ ;  /* 0x0000000000307805 */ /* 0x000fe4000001ff00 */
[----:B------:R-:W-:Y:S02]  /*7ac0*/  CS2R R58, SRZ ;  /* 0x00000000003a7805 */ /* 0x000fe4000001ff00 */
[----:B------:R-:W-:Y:S02]  /*7ad0*/  CS2R R56, SRZ ;  /* 0x0000000000387805 */ /* 0x000fe4000001ff00 */
[----:B------:R-:W-:Y:S02]  /*7ae0*/  CS2R R66, SRZ ;  /* 0x0000000000427805 */ /* 0x000fe4000001ff00 */
[----:B------:R-:W-:Y:S02]  /*7af0*/  CS2R R64, SRZ ;  /* 0x0000000000407805 */ /* 0x000fe4000001ff00 */
[----:B------:R-:W-:Y:S02]  /*7b00*/  CS2R R74, SRZ ;  /* 0x00000000004a7805 */ /* 0x000fe4000001ff00 */
[----:B------:R-:W-:Y:S01]  /*7b10*/  CS2R R72, SRZ ;  /* 0x0000000000487805 */ /* 0x000fe2000001ff00 */
[----:B------:R-:W-:Y:S06]  /*7b20*/  @P0 BRA `(.L_x_126) ;  /* 0x00000000000c0947 */ /* 0x000fec0003800000 */
[----:B------:R-:W-:Y:S04]  /*7b30*/  SHF.L.U32 R5, R112, 0x1f, RZ ;  /* 0x0000001f70057819 */ /* 0x000fe800000006ff */
[----:B------:R-:W1:Y:S02]  /*7b40*/  SYNCS.PHASECHK.TRANS64.TRYWAIT P0, [R0+URZ+0x120], R5 ;  /* 0x00012005000075a7 */ /* 0x000e6400080011ff */
[----:B-1----:R-:W-:Y:S05]  /*7b50*/  @!P0 BRA `(.L_x_127) ;  /* 0x0000002800d88947 */ /* 0x002fea0003800000 */
.L_x_126:
[----:B------:R-:W-:Y:S05]  /*7b60*/  BSYNC B0 ;  /* 0x0000000000007941 */ /* 0x000fea0003800000 */
.L_x_125:
[----:B------:R-:W-:Y:S01]  /*7b70*/  ISETP.NE.AND P0, PT, R114, RZ, PT ;  /* 0x000000ff7200720c */ /* 0x000fe20003f05270 */
[----:B------:R-:W-:Y:S04]  /*7b80*/  UIADD3 UR4, UPT, UPT, UR46, 0x1, URZ ;  /* 0x000000012e047890 */ /* 0x000fe8000fffe0ff */
[----:B------:R-:W-:Y:S04]  /*7b90*/  UISETP.NE.AND UP0, UPT, UR4, 0x3, UPT ;  /* 0x000000030400788c */ /* 0x000fe8000bf05270 */
[----:B------:R-:W-:Y:S02]  /*7ba0*/  USEL UR5, URZ, 0x1, UP0 ;  /* 0x00000001ff057887 */ /* 0x000fe40008000000 */
[----:B------:R-:W-:Y:S02]  /*7bb0*/  USEL UR4, UR4, URZ, UP0 ;  /* 0x000000ff04047287 */ /* 0x000fe40008000000 */
[----:B------:R2:W1:Y:S02]  /*7bc0*/  @P0 LDS.128 R48, [R87] ;  /* 0x0000000057300984 */ /* 0x0004640000000c00 */
[----:B------:R-:W-:Y:S02]  /*7bd0*/  LOP3.LUT R112, R112, UR5, RZ, 0x3c, !PT ;  /* 0x0000000570707c12 */ /* 0x000fe4000f8e3cff */
[----:B------:R2:W1:Y:S01]  /*7be0*/  @P0 LDS.128 R56, [R86+0x10] ;  /* 0x0000100056380984 */ /* 0x0004620000000c00 */
[----:B------:R-:W-:Y:S03]  /*7bf0*/  IMAD.U32 R113, RZ, RZ, UR4 ;  /* 0x00000004ff717e24 */ /* 0x000fe6000f8e00ff */
[----:B------:R2:W1:Y:S04]  /*7c00*/  @P0 LDS.128 R64, [R47+0x20] ;  /* 0x000020002f400984 */ /* 0x0004680000000c00 */
[----:B------:R2:W1:Y:S02]  /*7c10*/  @P0 LDS.128 R72, [R46+0x10] ;  /* 0x000010002e480984 */ /* 0x0004640000000c00 */
.L_x_124:
[----:B------:R-:W-:Y:S05]  /*7c20*/  BSYNC B1 ;  /* 0x0000000000017941 */ /* 0x000fea0003800000 */
.L_x_123:
[----:B-1----:R-:W-:Y:S04]  /*7c30*/  SHF.R.U32.HI R0, RZ, 0x15, R39 ;  /* 0x00000015ff007819 */ /* 0x002fe80000011627 */
[----:B------:R-:W-:Y:S01]  /*7c40*/  LOP3.LUT P0, RZ, R0, 0x3, R89, 0x48, !PT ;  /* 0x0000000300ff7812 */ /* 0x000fe20007804859 */
[----:B------:R-:W-:Y:S01]  /*7c50*/  @!UPT UIADD3 URZ, UPT, UPT, URZ, URZ, URZ ;  /* 0x000000fffffff290 */ /* 0x000fe2000fffe0ff */
[----:B----4-:R-:W-:Y:S11]  /*7c60*/  @P2 BRA `(.L_x_128) ;  /* 0x0000000000082947 */ /* 0x010ff60003800000 */
[----:B------:R-:W1:Y:S02]  /*7c70*/  SYNCS.PHASECHK.TRANS64.TRYWAIT P1, [R92+URZ+0x180], R3 ;  /* 0x000180035c0075a7 */ /* 0x000e6400080211ff */
[----:B-1----:R-:W-:Y:S05]  /*7c80*/  @!P1 BRA `(.L_x_129) ;  /* 0x0000002800a09947 */ /* 0x002fea0003800000 */
.L_x_128:
[----:B------:R-:W-:Y:S05]  /*7c90*/  @!P0 BRA `(.L_x_130) ;  /* 0x0000000000408947 */ /* 0x000fea0003800000 */
[----:B------:R-:W4:Y:S01]  /*7ca0*/  LDCU.64 UR8, c[0x4][0x70] ;  /* 0x01000e00ff0877ac */ /* 0x000f220008000a00 */
[----:B-1----:R-:W-:Y:S01]  /*7cb0*/  MOV R3, 0x0 ;  /* 0x0000000000037802 */ /* 0x002fe20000000f00 */
[----:B------:R-:W-:Y:S02]  /*7cc0*/  HFMA2 R12, -RZ, RZ, 0, 5.9604644775390625e-08 ;  /* 0x00000001ff0c7431 */ /* 0x000fe400000001ff */
[----:B------:R-:W-:Y:S02]  /*7cd0*/  IMAD.MOV.U32 R8, RZ, RZ, 0x192 ;  /* 0x00000192ff087424 */ /* 0x000fe400078e00ff */
[----:B------:R-:W-:Y:S01]  /*7ce0*/  IMAD.MOV.U32 R13, RZ, RZ, RZ ;  /* 0x000000ffff0d7224 */ /* 0x000fe200078e00ff */
[----:B------:R-:W1:Y:S01]  /*7cf0*/  LDCU.64 UR6, c[0x4][0x78] ;  /* 0x01000f00ff0677ac */ /* 0x000e620008000a00 */
[----:B------:R-:W2:Y:S01]  /*7d00*/  LDC.64 R2, c[0x4][R3] ;  /* 0x0100000003027b82 */ /* 0x000ea20000000a00 */
[----:B------:R-:W5:Y:S01]  /*7d10*/  LDCU.64 UR4, c[0x4][0x10] ;  /* 0x01000200ff0477ac */ /* 0x000f620008000a00 */
[----:B----4-:R-:W-:Y:S01]  /*7d20*/  MOV R5, UR9 ;  /* 0x0000000900057c02 */ /* 0x010fe20008000f00 */
[----:B------:R-:W-:Y:S01]  /*7d30*/  IMAD.U32 R4, RZ, RZ, UR8 ;  /* 0x00000008ff047e24 */ /* 0x000fe2000f8e00ff */
[----:B-1----:R-:W-:Y:S01]  /*7d40*/  MOV R7, UR7 ;  /* 0x0000000700077c02 */ /* 0x002fe20008000f00 */
[----:B------:R-:W-:Y:S01]  /*7d50*/  IMAD.U32 R6, RZ, RZ, UR6 ;  /* 0x00000006ff067e24 */ /* 0x000fe2000f8e00ff */
[----:B-----5:R-:W-:Y:S01]  /*7d60*/  MOV R11, UR5 ;  /* 0x00000005000b7c02 */ /* 0x020fe20008000f00 */
[----:B------:R-:W-:Y:S02]  /*7d70*/  IMAD.U32 R10, RZ, RZ, UR4 ;  /* 0x00000004ff0a7e24 */ /* 0x000fe4000f8e00ff */
[----:B------:R-:W-:Y:S07]  /*7d80*/  LEPC R20, `(.L_x_130) ;  /* 0x000000001014794e */ /* 0x000fee0000000000 */
[----:B--23--:R-:W-:Y:S05]  /*7d90*/  CALL.ABS.NOINC R2 ;  /* 0x0000000002007343 */ /* 0x00cfea0003c00000 */
.L_x_130:
[C---:B------:R-:W-:Y:S01]  /*7da0*/  SHF.L.U32 R40, R48.reuse, 0x10, RZ ;  /* 0x0000001030287819 */ /* 0x040fe200000006ff */
[----:B------:R-:W-:Y:S05]  /*7db0*/  WARPSYNC.ALL ;  /* 0x0000000000007948 */ /* 0x000fea0003800000 */
[----:B------:R-:W-:Y:S01]  /*7dc0*/  R2UR UR4, R39 ;  /* 0x00000000270472ca */ /* 0x000fe200000e0000 */
[----:B------:R-:W-:Y:S01]  /*7dd0*/  BSSY.RECONVERGENT B0, `(.L_x_131) ;  /* 0x0000087000007945 */ /* 0x000fe20003800200 */
[----:B------:R-:W-:Y:S02]  /*7de0*/  LOP3.LUT R43, R48, 0xffff0000, RZ, 0xc0, !PT ;  /* 0xffff0000302b7812 */ /* 0x000fe400078ec0ff */
[----:B------:R-:W-:Y:S02]  /*7df0*/  SHF.L.U32 R42, R49, 0x10, RZ ;  /* 0x00000010312a7819 */ /* 0x000fe400000006ff */
[----:B------:R-:W-:Y:S02]  /*7e00*/  SHF.L.U32 R45, R51, 0x10, RZ ;  /* 0x00000010332d7819 */ /* 0x000fe400000006ff */
[----:B------:R-:W-:Y:S02]  /*7e10*/  LOP3.LUT R44, R75, 0xffff0000, RZ, 0xc0, !PT ;  /* 0xffff00004b2c7812 */ /* 0x000fe400078ec0ff */
[----:B------:R-:W-:Y:S03]  /*7e20*/  ISETP.NE.AND P0, PT, R101, RZ, PT ;  /* 0x000000ff6500720c */ /* 0x000fe60003f05270 */
[----:B------:R-:W3:Y:S02]  /*7e30*/  LDTM.x32 R4, tmem[UR4] ;  /* 0x00000004000479ee */ /* 0x000ee400082c0000 */
[C---:B---3--:R-:W-:Y:S01]  /*7e40*/  FMUL R0, R38.reuse, R4 ;  /* 0x0000000426007220 */ /* 0x048fe20000400000 */
[C---:B------:R-:W-:Y:S01]  /*7e50*/  FMUL R2, R38.reuse, R5 ;  /* 0x0000000526027220 */ /* 0x040fe20000400000 */
[C---:B-1----:R-:W-:Y:S01]  /*7e60*/  FMUL R3, R38.reuse, R6 ;  /* 0x0000000626037220 */ /* 0x042fe20000400000 */
[----:B------:R-:W-:Y:S01]  /*7e70*/  FMUL R7, R38, R7 ;  /* 0x0000000726077220 */ /* 0x000fe20000400000 */
[----:B------:R-:W-:Y:S01]  /*7e80*/  FFMA R0, R41, R40, R0 ;  /* 0x0000002829007223 */ /* 0x000fe20000000000 */
[----:B------:R-:W-:Y:S01]  /*7e90*/  LOP3.LUT R40, R49, 0xffff0000, RZ, 0xc0, !PT ;  /* 0xffff000031287812 */ /* 0x000fe200078ec0ff */
[C---:B------:R-:W-:Y:S01]  /*7ea0*/  FFMA R2, R41.reuse, R43, R2 ;  /* 0x0000002b29027223 */ /* 0x040fe20000000002 */
[C---:B------:R-:W-:Y:S01]  /*7eb0*/  SHF.L.U32 R43, R50.reuse, 0x10, RZ ;  /* 0x00000010322b7819 */ /* 0x040fe200000006ff */
[C---:B------:R-:W-:Y:S01]  /*7ec0*/  FFMA R3, R41.reuse, R42, R3 ;  /* 0x0000002a29037223 */ /* 0x040fe20000000003 */
[----:B------:R-:W-:Y:S01]  /*7ed0*/  LOP3.LUT R42, R50, 0xffff0000, RZ, 0xc0, !PT ;  /* 0xffff0000322a7812 */ /* 0x000fe200078ec0ff */
[----:B------:R-:W-:Y:S01]  /*7ee0*/  FMUL R4, R38, R8 ;  /* 0x0000000826047220 */ /* 0x000fe20000400000 */
[----:B------:R-:W-:Y:S01]  /*7ef0*/  F2FP.BF16.F32.PACK_AB R52, R2, R0 ;  /* 0x000000000234723e */ /* 0x000fe200000010ff */
[----:B------:R-:W-:Y:S01]  /*7f00*/  FFMA R7, R41, R40, R7 ;  /* 0x0000002829077223 */ /* 0x000fe20000000007 */
[----:B------:R-:W-:Y:S01]  /*7f10*/  LOP3.LUT R40, R51, 0xffff0000, RZ, 0xc0, !PT ;  /* 0xffff000033287812 */ /* 0x000fe200078ec0ff */
[C---:B------:R-:W-:Y:S01]  /*7f20*/  FMUL R5, R38.reuse, R9 ;  /* 0x0000000926057220 */ /* 0x040fe20000400000 */
[C---:B------:R-:W-:Y:S01]  /*7f30*/  FMUL R6, R38.reuse, R10 ;  /* 0x0000000a26067220 */ /* 0x040fe20000400000 */
[----:B------:R-:W-:Y:S01]  /*7f40*/  FMUL R11, R38, R11 ;  /* 0x0000000b260b7220 */ /* 0x000fe20000400000 */
[----:B------:R-:W-:Y:S01]  /*7f50*/  F2FP.BF16.F32.PACK_AB R53, R7, R3 ;  /* 0x000000030735723e */ /* 0x000fe200000010ff */
[C---:B------:R-:W-:Y:S01]  /*7f60*/  FFMA R4, R41.reuse, R43, R4 ;  /* 0x0000002b29047223 */ /* 0x040fe20000000004 */
[C---:B------:R-:W-:Y:S01]  /*7f70*/  SHF.L.U32 R43, R56.reuse, 0x10, RZ ;  /* 0x00000010382b7819 */ /* 0x040fe200000006ff */
[----:B------:R-:W-:Y:S01]  /*7f80*/  FFMA R5, R41, R42, R5 ;  /* 0x0000002a29057223 */ /* 0x000fe20000000005 */
[----:B------:R-:W-:Y:S01]  /*7f90*/  LOP3.LUT R42, R57, 0xffff0000, RZ, 0xc0, !PT ;  /* 0xffff0000392a7812 */ /* 0x000fe200078ec0ff */
[----:B------:R-:W-:Y:S01]  /*7fa0*/  FFMA R6, R41, R45, R6 ;  /* 0x0000002d29067223 */ /* 0x000fe20000000006 */
[----:B------:R-:W-:Y:S01]  /*7fb0*/  SHF.L.U32 R45, R57, 0x10, RZ ;  /* 0x00000010392d7819 */ /* 0x000fe200000006ff */
[----:B------:R-:W-:Y:S01]  /*7fc0*/  FFMA R11, R41, R40, R11 ;  /* 0x00000028290b7223 */ /* 0x000fe2000000000b */
[----:B------:R-:W-:Y:S01]  /*7fd0*/  LOP3.LUT R40, R56, 0xffff0000, RZ, 0xc0, !PT ;  /* 0xffff000038287812 */ /* 0x000fe200078ec0ff */
[C---:B------:R-:W-:Y:S01]  /*7fe0*/  FMUL R8, R38.reuse, R12 ;  /* 0x0000000c26087220 */ /* 0x040fe20000400000 */
[----:B------:R-:W-:Y:S01]  /*7ff0*/  F2FP.BF16.F32.PACK_AB R54, R5, R4 ;  /* 0x000000040536723e */ /* 0x000fe200000010ff */
[C---:B------:R-:W-:Y:S01]  /*8000*/  FMUL R9, R38.reuse, R13 ;  /* 0x0000000d26097220 */ /* 0x040fe20000400000 */
[----:B------:R-:W-:Y:S01]  /*8010*/  F2FP.BF16.F32.PACK_AB R55, R11, R6 ;  /* 0x000000060b37723e */ /* 0x000fe200000010ff */
[C---:B------:R-:W-:Y:S01]  /*8020*/  FMUL R10, R38.reuse, R14 ;  /* 0x0000000e260a7220 */ /* 0x040fe20000400000 */
[----:B------:R-:W-:Y:S01]  /*8030*/  FMUL R15, R38, R15 ;  /* 0x0000000f260f7220 */ /* 0x000fe20000400000 */
[----:B------:R-:W-:Y:S01]  /*8040*/  FFMA R8, R41, R43, R8 ;  /* 0x0000002b29087223 */ /* 0x000fe20000000008 */
[----:B------:R-:W-:Y:S01]  /*8050*/  SHF.L.U32 R43, R59, 0x10, RZ ;  /* 0x000000103b2b7819 */ /* 0x000fe200000006ff */
[C---:B------:R-:W-:Y:S01]  /*8060*/  FFMA R9, R41.reuse, R40, R9 ;  /* 0x0000002829097223 */ /* 0x040fe20000000009 */
[C---:B------:R-:W-:Y:S01]  /*8070*/  SHF.L.U32 R40, R58.reuse, 0x10, RZ ;  /* 0x000000103a287819 */ /* 0x040fe200000006ff */
        /* <DEDUP_REMOVED lines=8> */
[----:B------:R-:W-:Y:S01]  /*8100*/  FMUL R14, R38, R18 ;  /* 0x00000012260e7220 */ /* 0x000fe20000400000 */
[----:B------:R-:W-:Y:S01]  /*8110*/  FFMA R12, R41, R40, R12 ;  /* 0x00000028290c7223 */ /* 0x000fe2000000000c */
[----:B------:R-:W-:Y:S01]  /*8120*/  LOP3.LUT R40, R59, 0xffff0000, RZ, 0xc0, !PT ;  /* 0xffff00003b287812 */ /* 0x000fe200078ec0ff */
[C---:B------:R-:W-:Y:S01]  /*8130*/  FFMA R13, R41.reuse, R42, R13 ;  /* 0x0000002a290d7223 */ /* 0x040fe2000000000d */
[----:B------:R-:W-:Y:S01]  /*8140*/  LOP3.LUT R42, R64, 0xffff0000, RZ, 0xc0, !PT ;  /* 0xffff0000402a7812 */ /* 0x000fe200078ec0ff */
[----:B------:R-:W-:Y:S01]  /*8150*/  FMUL R19, R38, R19 ;  /* 0x0000001326137220 */ /* 0x000fe20000400000 */
[----:B------:R-:W-:Y:S01]  /*8160*/  FFMA R14, R41, R43, R14 ;  /* 0x0000002b290e7223 */ /* 0x000fe2000000000e */
[----:B------:R-:W-:Y:S01]  /*8170*/  SHF.L.U32 R43, R64, 0x10, RZ ;  /* 0x00000010402b7819 */ /* 0x000fe200000006ff */
[----:B------:R1:W-:Y:S01]  /*8180*/  STS.128 [R87], R52 ;  /* 0x0000003457007388 */ /* 0x0003e20000000c00 */
[----:B------:R-:W-:Y:S01]  /*8190*/  F2FP.BF16.F32.PACK_AB R62, R13, R12 ;  /* 0x0000000c0d3e723e */ /* 0x000fe200000010ff */
[C---:B------:R-:W-:Y:S01]  /*81a0*/  FMUL R16, R38.reuse, R20 ;  /* 0x0000001426107220 */ /* 0x040fe20000400000 */
        /* <DEDUP_REMOVED lines=8> */
[C---:B------:R-:W-:Y:S01]  /*8230*/  FFMA R17, R41.reuse, R42, R17 ;  /* 0x0000002a29117223 */ /* 0x040fe20000000011 */
[----:B------:R-:W-:Y:S01]  /*8240*/  FFMA R18, R41, R45, R18 ;  /* 0x0000002d29127223 */ /* 0x000fe20000000012 */
[----:B------:R1:W-:Y:S01]  /*8250*/  STS.128 [R86+0x10], R60 ;  /* 0x0000103c56007388 */ /* 0x0003e20000000c00 */
[----:B------:R-:W-:Y:S01]  /*8260*/  SHF.L.U32 R45, R67, 0x10, RZ ;  /* 0x00000010432d7819 */ /* 0x000fe200000006ff */
[----:B------:R-:W-:Y:S01]  /*8270*/  FFMA R23, R41, R40, R23 ;  /* 0x0000002829177223 */ /* 0x000fe20000000017 */
[----:B------:R-:W-:Y:S01]  /*8280*/  LOP3.LUT R40, R66, 0xffff0000, RZ, 0xc0, !PT ;  /* 0xffff000042287812 */ /* 0x000fe200078ec0ff */
[C---:B------:R-:W-:Y:S01]  /*8290*/  FMUL R20, R38.reuse, R24 ;  /* 0x0000001826147220 */ /* 0x040fe20000400000 */
[----:B------:R-:W-:Y:S01]  /*82a0*/  LOP3.LUT R42, R67, 0xffff0000, RZ, 0xc0, !PT ;  /* 0xffff0000432a7812 */ /* 0x000fe200078ec0ff */
[C---:B------:R-:W-:Y:S01]  /*82b0*/  FMUL R21, R38.reuse, R25 ;  /* 0x0000001926157220 */ /* 0x040fe20000400000 */
[----:B------:R-:W-:Y:S01]  /*82c0*/  F2FP.BF16.F32.PACK_AB R68, R17, R16 ;  /* 0x000000101144723e */ /* 0x000fe200000010ff */
[C---:B------:R-:W-:Y:S01]  /*82d0*/  FMUL R22, R38.reuse, R26 ;  /* 0x0000001a26167220 */ /* 0x040fe20000400000 */
[----:B------:R-:W-:Y:S01]  /*82e0*/  FMUL R27, R38, R27 ;  /* 0x0000001b261b7220 */ /* 0x000fe20000400000 */
[C---:B------:R-:W-:Y:S01]  /*82f0*/  FFMA R20, R41.reuse, R43, R20 ;  /* 0x0000002b29147223 */ /* 0x040fe20000000014 */
[C---:B------:R-:W-:Y:S01]  /*8300*/  FFMA R21, R41.reuse, R40, R21 ;  /* 0x0000002829157223 */ /* 0x040fe20000000015 */
[C---:B------:R-:W-:Y:S01]  /*8310*/  FFMA R22, R41.reuse, R45, R22 ;  /* 0x0000002d29167223 */ /* 0x040fe20000000016 */
[----:B------:R-:W-:Y:S01]  /*8320*/  FFMA R27, R41, R42, R27 ;  /* 0x0000002a291b7223 */ /* 0x000fe2000000001b */
[----:B------:R-:W-:Y:S01]  /*8330*/  SHF.L.U32 R40, R72, 0x10, RZ ;  /* 0x0000001048287819 */ /* 0x000fe200000006ff */
[----:B------:R-:W-:Y:S01]  /*8340*/  FMUL R24, R38, R28 ;  /* 0x0000001c26187220 */ /* 0x000fe20000400000 */
[----:B------:R-:W-:Y:S01]  /*8350*/  LOP3.LUT R42, R72, 0xffff0000, RZ, 0xc0, !PT ;  /* 0xffff0000482a7812 */ /* 0x000fe200078ec0ff */
[C---:B------:R-:W-:Y:S01]  /*8360*/  FMUL R25, R38.reuse, R29 ;  /* 0x0000001d26197220 */ /* 0x040fe20000400000 */
[----:B------:R-:W-:Y:S01]  /*8370*/  SHF.L.U32 R43, R73, 0x10, RZ ;  /* 0x00000010492b7819 */ /* 0x000fe200000006ff */
[C---:B------:R-:W-:Y:S01]  /*8380*/  FMUL R26, R38.reuse, R30 ;  /* 0x0000001e261a7220 */ /* 0x040fe20000400000 */
[C---:B------:R-:W-:Y:S01]  /*8390*/  FFMA R24, R41.reuse, R40, R24 ;  /* 0x0000002829187223 */ /* 0x040fe20000000018 */
[----:B------:R-:W-:Y:S01]  /*83a0*/  FFMA R25, R41, R42, R25 ;  /* 0x0000002a29197223 */ /* 0x000fe20000000019 */
[----:B------:R-:W-:Y:S01]  /*83b0*/  LOP3.LUT R40, R73, 0xffff0000, RZ, 0xc0, !PT ;  /* 0xffff000049287812 */ /* 0x000fe200078ec0ff */
[----:B------:R-:W-:Y:S01]  /*83c0*/  FFMA R26, R41, R43, R26 ;  /* 0x0000002b291a7223 */ /* 0x000fe2000000001a */
[----:B------:R-:W-:Y:S01]  /*83d0*/  FMUL R31, R38, R31 ;  /* 0x0000001f261f7220 */ /* 0x000fe20000400000 */
[----:B------:R-:W-:Y:S01]  /*83e0*/  SHF.L.U32 R43, R74, 0x10, RZ ;  /* 0x000000104a2b7819 */ /* 0x000fe200000006ff */
[----:B------:R-:W-:Y:S01]  /*83f0*/  FMUL R28, R38, R32 ;  /* 0x00000020261c7220 */ /* 0x000fe20000400000 */
[----:B------:R-:W-:Y:S01]  /*8400*/  LOP3.LUT R42, R74, 0xffff0000, RZ, 0xc0, !PT ;  /* 0xffff00004a2a7812 */ /* 0x000fe200078ec0ff */
[C---:B------:R-:W-:Y:S01]  /*8410*/  FMUL R29, R38.reuse, R33 ;  /* 0x00000021261d7220 */ /* 0x040fe20000400000 */
[----:B------:R-:W-:Y:S01]  /*8420*/  SHF.L.U32 R45, R75, 0x10, RZ ;  /* 0x000000104b2d7819 */ /* 0x000fe200000006ff */
[C---:B------:R-:W-:Y:S01]  /*8430*/  FMUL R30, R38.reuse, R34 ;  /* 0x00000022261e7220 */ /* 0x040fe20000400000 */
[----:B------:R-:W-:Y:S01]  /*8440*/  FFMA R31, R41, R40, R31 ;  /* 0x00000028291f7223 */ /* 0x000fe2000000001f */
[----:B------:R-:W-:Y:S01]  /*8450*/  FMUL R35, R38, R35 ;  /* 0x0000002326237220 */ /* 0x000fe20000400000 */
[----:B------:R-:W-:Y:S01]  /*8460*/  F2FP.BF16.F32.PACK_AB R69, R23, R18 ;  /* 0x000000121745723e */ /* 0x000fe200000010ff */
[----:B------:R-:W-:Y:S01]  /*8470*/  FFMA R28, R41, R43, R28 ;  /* 0x0000002b291c7223 */ /* 0x000fe2000000001c */
[----:B------:R-:W-:Y:S01]  /*8480*/  F2FP.BF16.F32.PACK_AB R70, R21, R20 ;  /* 0x000000141546723e */ /* 0x000fe200000010ff */
[----:B------:R-:W-:Y:S01]  /*8490*/  FFMA R29, R41, R42, R29 ;  /* 0x0000002a291d7223 */ /* 0x000fe2000000001d */
[----:B------:R-:W-:Y:S01]  /*84a0*/  F2FP.BF16.F32.PACK_AB R71, R27, R22 ;  /* 0x000000161b47723e */ /* 0x000fe200000010ff */
[C---:B------:R-:W-:Y:S01]  /*84b0*/  FFMA R30, R41.reuse, R45, R30 ;  /* 0x0000002d291e7223 */ /* 0x040fe2000000001e */
[----:B------:R-:W-:Y:S01]  /*84c0*/  FFMA R35, R41, R44, R35 ;  /* 0x0000002c29237223 */ /* 0x000fe20000000023 */
[----:B------:R-:W-:Y:S02]  /*84d0*/  F2FP.BF16.F32.PACK_AB R104, R25, R24 ;  /* 0x000000181968723e */ /* 0x000fe400000010ff */
[----:B------:R1:W-:Y:S01]  /*84e0*/  STS.128 [R47+0x20], R68 ;  /* 0x000020442f007388 */ /* 0x0003e20000000c00 */
[----:B------:R-:W-:Y:S02]  /*84f0*/  F2FP.BF16.F32.PACK_AB R105, R31, R26 ;  /* 0x0000001a1f69723e */ /* 0x000fe400000010ff */
[----:B------:R-:W-:Y:S02]  /*8500*/  F2FP.BF16.F32.PACK_AB R106, R29, R28 ;  /* 0x0000001c1d6a723e */ /* 0x000fe400000010ff */
[----:B------:R-:W-:Y:S05]  /*8510*/  F2FP.BF16.F32.PACK_AB R107, R35, R30 ;  /* 0x0000001e236b723e */ /* 0x000fea00000010ff */
[----:B------:R1:W-:Y:S01]  /*8520*/  STS.128 [R46+0x10], R104 ;  /* 0x000010682e007388 */ /* 0x0003e20000000c00 */
[----:B------:R-:W-:Y:S01]  /*8530*/  @!PT LDS RZ, [RZ] ;  /* 0x00000000fffff984 */ /* 0x000fe20000000800 */
[----:B------:R-:W-:Y:S01]  /*8540*/  @!PT LDS RZ, [RZ] ;  /* 0x00000000fffff984 */ /* 0x000fe20000000800 */
[----:B------:R-:W-:Y:S01]  /*8550*/  @!PT LDS RZ, [RZ] ;  /* 0x00000000fffff984 */ /* 0x000fe20000000800 */
[----:B------:R-:W-:Y:S01]  /*8560*/  @!PT LDS RZ, [RZ] ;  /* 0x00000000fffff984 */ /* 0x000fe20000000800 */
[----:B------:R3:W-:Y:S07]  /*8570*/  MEMBAR.ALL.CTA ;  /* 0x0000000000007992 */ /* 0x0007ee0000008000 */
[----:B---3--:R-:W3:Y:S02]  /*8580*/  FENCE.VIEW.ASYNC.S ;  /* 0x00000000000073c6 */ /* 0x008ee40000000000 */
[----:B---3--:R-:W-:Y:S06]  /*8590*/  BAR.SYNC.DEFER_BLOCKING 0x1, 0x80 ;  /* 0x0042000000007b1d */ /* 0x008fec0000010000 */
[----:B------:R-:W-:Y:S05]  /*85a0*/  @P0 BRA `(.L_x_132) ;  /* 0x0000000000240947 */ /* 0x000fea0003800000 */
[----:B------:R-:W3:Y:S01]  /*85b0*/  LDCU.64 UR6, c[0x0][0x348] ;  /* 0x00006900ff0677ac */ /* 0x000ee20008000a00 */
[----:B------:R-:W-:Y:S01]  /*85c0*/  R2UR UR5, R111 ;  /* 0x000000006f0572ca */ /* 0x000fe200000e0000 */
[----:B------:R-:W-:Y:S11]  /*85d0*/  UMOV UR51, UR44 ;  /* 0x0000002c00337c82 */ /* 0x000ff60008000000 */
[----:B------:R-:W-:Y:S01]  /*85e0*/  @!UPT UIADD3 URZ, UPT, UPT, URZ, URZ, URZ ;  /* 0x000000fffffff290 */ /* 0x000fe2000fffe0ff */
[----:B------:R-:W-:Y:S02]  /*85f0*/  UIADD3 UR48, UPT, UPT, UR47, 0x200, UR5 ;  /* 0x000002002f307890 */ /* 0x000fe4000fffe005 */
[----:B---3--:R-:W-:Y:S04]  /*8600*/  UIADD3 UR4, UP0, UPT, UR6, 0xa80, URZ ;  /* 0x00000a8006047890 */ /* 0x008fe8000ff1e0ff */
[----:B------:R-:W-:Y:S09]  /*8610*/  UIADD3.X UR5, UPT, UPT, URZ, UR7, URZ, UP0, !UPT ;  /* 0x00000007ff057290 */ /* 0x000ff200087fe4ff */
[----:B------:R3:W-:Y:S02]  /*8620*/  UTMASTG.3D [UR48], [UR4] ;  /* 0x00000030040073b5 */ /* 0x0007e40008010000 */
[----:B---3--:R0:W-:Y:S02]  /*8630*/  UTMACMDFLUSH ;  /* 0x00000000000079b7 */ /* 0x0081e40000000000 */
.L_x_132:
[----:B------:R-:W-:Y:S05]  /*8640*/  BSYNC.RECONVERGENT B0 ;  /* 0x0000000000007941 */ /* 0x000fea0003800200 */
.L_x_131:
[----:B------:R-:W-:Y:S01]  /*8650*/  UIADD3 UR43, UPT, UPT, UR46, 0x1, URZ ;  /* 0x000000012e2b7890 */ /* 0x000fe2000fffe0ff */
[----:B------:R-:W-:Y:S03]  /*8660*/  BSSY.RECONVERGENT B0, `(.L_x_133) ;  /* 0x0000005000007945 */ /* 0x000fe60003800200 */
[----:B------:R-:W-:Y:S04]  /*8670*/  UISETP.NE.AND UP0, UPT, UR43, 0x3, UPT ;  /* 0x000000032b00788c */ /* 0x000fe8000bf05270 */
[----:B------:R-:W-:Y:S01]  /*8680*/  USEL UR45, UR43, URZ, UP0 ;  /* 0x000000ff2b2d7287 */ /* 0x000fe20008000000 */
[----:B------:R-:W-:Y:S11]  /*8690*/  @P0 BRA `(.L_x_134) ;  /* 0x0000000000040947 */ /* 0x000ff60003800000 */
[----:B------:R-:W-:Y:S04]  /*86a0*/  DEPBAR.LE SB0, 0x1 ;  /* 0x000080400000791a */ /* 0x000fe80000000000 */
.L_x_134:
[----:B------:R-:W-:Y:S05]  /*86b0*/  BSYNC.RECONVERGENT B0 ;  /* 0x0000000000007941 */ /* 0x000fea0003800200 */
.L_x_133:
[----:B------:R-:W-:Y:S01]  /*86c0*/  BAR.SYNC.DEFER_BLOCKING 0x1, 0x80 ;  /* 0x0042000000007b1d */ /* 0x000fe20000010000 */
[----:B------:R-:W-:Y:S01]  /*86d0*/  ISETP.NE.AND P1, PT, R109, RZ, PT ;  /* 0x000000ff6d00720c */ /* 0x000fe20003f25270 */
[----:B------:R-:W-:Y:S01]  /*86e0*/  UISETP.NE.AND UP0, UPT, UR53, URZ, UPT ;  /* 0x000000ff3500728c */ /* 0x000fe2000bf05270 */
[----:B------:R-:W-:Y:S11]  /*86f0*/  LEA R2, R113, UR47, 0x3 ;  /* 0x0000002f71027c11 */ /* 0x000ff6000f8e18ff */
[----:B------:R-:W-:Y:S01]  /*8700*/  @P1 SHF.L.U32 R3, R112, 0x1f, RZ ;  /* 0x0000001f70031819 */ /* 0x000fe200000006ff */
[----:B------:R-:W-:Y:S06]  /*8710*/  BRA.U !UP0, `(.L_x_135) ;  /* 0x0000000108247547 */ /* 0x000fec000b800000 */
[----:B------:R-:W-:Y:S01]  /*8720*/  IMAD.U32 R5, RZ, RZ, UR52 ;  /* 0x00000034ff057e24 */ /* 0x000fe2000f8e00ff */
[----:B------:R-:W-:Y:S01]  /*8730*/  MOV R0, UR58 ;  /* 0x0000003a00007c02 */ /* 0x000fe20008000f00 */
[----:B------:R-:W-:Y:S03]  /*8740*/  UIADD3 UR4, UPT, UPT, UR52, 0x1, URZ ;  /* 0x0000000134047890 */ /* 0x000fe6000fffe0ff */
[----:B------:R-:W-:Y:S01]  /*8750*/  @P1 LEA R5, R5, UR47, 0x3 ;  /* 0x0000002f05051c11 */ /* 0x000fe2000f8e18ff */
[----:B------:R-:W-:Y:S04]  /*8760*/  UISETP.NE.AND UP0, UPT, UR4, 0x3, UPT ;  /* 0x000000030400788c */ /* 0x000fe8000bf05270 */
[----:B------:R-:W-:Y:S01]  /*8770*/  @P1 VIADD R5, R5, 0x138 ;  /* 0x0000013805051836 */ /* 0x000fe20000000000 */
[----:B------:R-:W-:Y:S04]  /*8780*/  USEL UR52, UR4, URZ, UP0 ;  /* 0x000000ff04347287 */ /* 0x000fe80008000000 */
[----:B------:R-:W-:Y:S04]  /*8790*/  @P1 PRMT R0, R0, 0x654, R5 ;  /* 0x0000065400001816 */ /* 0x000fe80000000005 */
[----:B------:R3:W-:Y:S04]  /*87a0*/  @P1 SYNCS.ARRIVE.TRANS64.RED.A1T0 RZ, [R0+URZ], RZ ;  /* 0x000000ff00ff19a7 */ /* 0x0007e800081004ff */
.L_x_135:
[----:B------:R-:W4:Y:S01]  /*87b0*/  @P1 SYNCS.PHASECHK.TRANS64.TRYWAIT P0, [R2+URZ+0x120], R3 ;  /* 0x00012003020015a7 */ /* 0x000f2200080011ff */
[----:B------:R-:W-:Y:S01]  /*87c0*/  BSSY B1, `(.L_x_136) ;  /* 0x0000015000017945 */ /* 0x000fe20003800000 */
[----:B----4-:R-:W-:Y:S03]  /*87d0*/  @P1 SEL R110, RZ, 0x1, !P0 ;  /* 0x00000001ff6e1807 */ /* 0x010fe60004000000 */
[----:B------:R-:W-:Y:S05]  /*87e0*/  @!P1 BRA `(.L_x_137) ;  /* 0x0000000000489947 */ /* 0x000fea0003800000 */
[----:B------:R-:W-:Y:S01]  /*87f0*/  ISETP.NE.AND P1, PT, R114, RZ, PT ;  /* 0x000000ff7200720c */ /* 0x000fe20003f25270 */
[----:B------:R-:W-:Y:S01]  /*8800*/  BSSY B0, `(.L_x_138) ;  /* 0x000000a000007945 */ /* 0x000fe20003800000 */
[----:B------:R-:W-:Y:S11]  /*8810*/  ISETP.NE.AND P0, PT, R110, RZ, PT ;  /* 0x000000ff6e00720c */ /* 0x000ff60003f05270 */
[----:B------:R-:W-:Y:S04]  /*8820*/  @P1 IMAD R113, R113, 0x2000, R100 ;  /* 0x0000200071711824 */ /* 0x000fe800078e0264 */
[----:B------:R-:W-:Y:S01]  /*8830*/  @P1 IMAD.IADD R4, R85, 0x1, R113 ;  /* 0x0000000155041824 */ /* 0x000fe200078e0271 */
[----:B------:R-:W-:Y:S03]  /*8840*/  @P1 IADD3 R3, PT, PT, R84, R113, RZ ;  /* 0x0000007154031210 */ /* 0x000fe60007ffe0ff */
[----:B---3--:R-:W-:Y:S01]  /*8850*/  @P1 IMAD.IADD R0, R99, 0x1, R4 ;  /* 0x0000000163001824 */ /* 0x008fe200078e0204 */
[----:B------:R-:W-:Y:S06]  /*8860*/  @P0 BRA `(.L_x_139) ;  /* 0x00000000000c0947 */ /* 0x000fec0003800000 */
[----:B------:R-:W-:Y:S04]  /*8870*/  SHF.L.U32 R5, R112, 0x1f, RZ ;  /* 0x0000001f70057819 */ /* 0x000fe800000006ff */
[----:B------:R-:W3:Y:S02]  /*8880*/  SYNCS.PHASECHK.TRANS64.TRYWAIT P0, [R2+URZ+0x120], R5 ;  /* 0x00012005020075a7 */ /* 0x000ee400080011ff */
[----:B---3--:R-:W-:Y:S05]  /*8890*/  @!P0 BRA `(.L_x_140) ;  /* 0x0000001c00b08947 */ /* 0x008fea0003800000 */
.L_x_139:
[----:B------:R-:W-:Y:S05]  /*88a0*/  BSYNC B0 ;  /* 0x0000000000007941 */ /* 0x000fea0003800000 */
.L_x_138:
[----:B------:R-:W-:Y:S11]  /*88b0*/  ISETP.NE.AND P0, PT, R114, RZ, PT ;  /* 0x000000ff7200720c */ /* 0x000ff60003f05270 */
[----:B------:R-:W-:Y:S02]  /*88c0*/  @!UPT UIADD3 URZ, UPT, UPT, URZ, URZ, URZ ;  /* 0x000000fffffff290 */ /* 0x000fe4000fffe0ff */
[----:B------:R4:W1:Y:S04]  /*88d0*/  @P0 LDS.128 R48, [R113] ;  /* 0x0000000071300984 */ /* 0x0008680000000c00 */
[----:B------:R4:W1:Y:S04]  /*88e0*/  @P0 LDS.128 R64, [R3+0x20] ;  /* 0x0000200003400984 */ /* 0x0008680000000c00 */
[----:B------:R4:W1:Y:S04]  /*88f0*/  @P0 LDS.128 R56, [R4+0x10] ;  /* 0x0000100004380984 */ /* 0x0008680000000c00 */
[----:B------:R4:W1:Y:S02]  /*8900*/  @P0 LDS.128 R72, [R0+0x10] ;  /* 0x0000100000480984 */ /* 0x0008640000000c00 */
.L_x_137:
[----:B------:R-:W-:Y:S05]  /*8910*/  BSYNC B1 ;  /* 0x0000000000017941 */ /* 0x000fea0003800000 */
.L_x_136:
[----:B---34-:R-:W-:Y:S05]  /*8920*/  VIADD R0, R39, 0x20 ;  /* 0x0000002027007836 */ /* 0x018fea0000000000 */
[----:B------:R-:W-:Y:S04]  /*8930*/  SHF.R.U32.HI R0, RZ, 0x15, R0 ;  /* 0x00000015ff007819 */ /* 0x000fe80000011600 */
[----:B------:R-:W-:Y:S11]  /*8940*/  LOP3.LUT P0, RZ, R0, 0x3, R89, 0x48, !PT ;  /* 0x0000000300ff7812 */ /* 0x000ff60007804859 */
[----:B------:R-:W-:Y:S02]  /*8950*/  @!UPT UIADD3 URZ, UPT, UPT, URZ, URZ, URZ ;  /* 0x000000fffffff290 */ /* 0x000fe4000fffe0ff */
[----:B------:R-:W-:Y:S05]  /*8960*/  @!P0 BRA `(.L_x_141) ;  /* 0x0000000000408947 */ /* 0x000fea0003800000 */
[----:B------:R-:W3:Y:S01]  /*8970*/  LDCU.64 UR8, c[0x4][0x70] ;  /* 0x01000e00ff0877ac */ /* 0x000ee20008000a00 */
[----:B------:R-:W-:Y:S01]  /*8980*/  MOV R3, 0x0 ;  /* 0x0000000000037802 */ /* 0x000fe20000000f00 */
[----:B------:R-:W-:Y:S02]  /*8990*/  HFMA2 R12, -RZ, RZ, 0, 5.9604644775390625e-08 ;  /* 0x00000001ff0c7431 */ /* 0x000fe400000001ff */
[----:B------:R-:W-:Y:S02]  /*89a0*/  IMAD.MOV.U32 R8, RZ, RZ, 0x192 ;  /* 0x00000192ff087424 */ /* 0x000fe400078e00ff */
[----:B------:R-:W-:Y:S01]  /*89b0*/  IMAD.MOV.U32 R13, RZ, RZ, RZ ;  /* 0x000000ffff0d7224 */ /* 0x000fe200078e00ff */
[----:B------:R-:W4:Y:S01]  /*89c0*/  LDCU.64 UR6, c[0x4][0x78] ;  /* 0x01000f00ff0677ac */ /* 0x000f220008000a00 */
[----:B------:R-:W1:Y:S01]  /*89d0*/  LDC.64 R2, c[0x4][R3] ;  /* 0x0100000003027b82 */ /* 0x000e620000000a00 */
[----:B------:R-:W5:Y:S01]  /*89e0*/  LDCU.64 UR4, c[0x4][0x10] ;  /* 0x01000200ff0477ac */ /* 0x000f620008000a00 */
[----:B---3--:R-:W-:Y:S01]  /*89f0*/  MOV R5, UR9 ;  /* 0x0000000900057c02 */ /* 0x008fe20008000f00 */
[----:B------:R-:W-:Y:S01]  /*8a00*/  IMAD.U32 R4, RZ, RZ, UR8 ;  /* 0x00000008ff047e24 */ /* 0x000fe2000f8e00ff */
[----:B----4-:R-:W-:Y:S01]  /*8a10*/  MOV R7, UR7 ;  /* 0x0000000700077c02 */ /* 0x010fe20008000f00 */
[----:B------:R-:W-:Y:S01]  /*8a20*/  IMAD.U32 R6, RZ, RZ, UR6 ;  /* 0x00000006ff067e24 */ /* 0x000fe2000f8e00ff */
[----:B-----5:R-:W-:Y:S01]  /*8a30*/  MOV R11, UR5 ;  /* 0x00000005000b7c02 */ /* 0x020fe20008000f00 */
[----:B------:R-:W-:Y:S02]  /*8a40*/  IMAD.U32 R10, RZ, RZ, UR4 ;  /* 0x00000004ff0a7e24 */ /* 0x000fe4000f8e00ff */
[----:B------:R-:W-:Y:S07]  /*8a50*/  LEPC R20, `(.L_x_141) ;  /* 0x000000001014794e */ /* 0x000fee0000000000 */
[----:B-12---:R-:W-:Y:S05]  /*8a60*/  CALL.ABS.NOINC R2 ;  /* 0x0000000002007343 */ /* 0x006fea0003c00000 */
.L_x_141:
[----:B------:R-:W-:Y:S01]  /*8a70*/  ISETP.NE.AND P0, PT, R101, RZ, PT ;  /* 0x000000ff6500720c */ /* 0x000fe20003f05270 */
[----:B------:R-:W-:Y:S05]  /*8a80*/  WARPSYNC.ALL ;  /* 0x0000000000007948 */ /* 0x000fea0003800000 */
[----:B------:R-:W-:Y:S01]  /*8a90*/  R2UR UR4, R39 ;  /* 0x00000000270472ca */ /* 0x000fe200000e0000 */
[----:B------:R-:W-:Y:S01]  /*8aa0*/  BSSY.RECONVERGENT B0, `(.L_x_142) ;  /* 0x0000090000007945 */ /* 0x000fe20003800200 */
[C---:B-1----:R-:W-:Y:S02]  /*8ab0*/  SHF.L.U32 R40, R48.reuse, 0x10, RZ ;  /* 0x0000001030287819 */ /* 0x042fe400000006ff */
[----:B------:R-:W-:Y:S02]  /*8ac0*/  LOP3.LUT R42, R48, 0xffff0000, RZ, 0xc0, !PT ;  /* 0xffff0000302a7812 */ /* 0x000fe400078ec0ff */
[C---:B------:R-:W-:Y:S02]  /*8ad0*/  SHF.L.U32 R43, R49.reuse, 0x10, RZ ;  /* 0x00000010312b7819 */ /* 0x040fe400000006ff */
[----:B------:R-:W-:Y:S02]  /*8ae0*/  LOP3.LUT R44, R49, 0xffff0000, RZ, 0xc0, !PT ;  /* 0xffff0000312c7812 */ /* 0x000fe400078ec0ff */
[C---:B------:R-:W-:Y:S02]  /*8af0*/  SHF.L.U32 R45, R50.reuse, 0x10, RZ ;  /* 0x00000010322d7819 */ /* 0x040fe400000006ff */
[----:B--2---:R-:W-:Y:S01]  /*8b00*/  LOP3.LUT R46, R50, 0xffff0000, RZ, 0xc0, !PT ;  /* 0xffff0000322e7812 */ /* 0x004fe200078ec0ff */
[----:B------:R-:W1:Y:S01]  /*8b10*/  LDTM.x32 R4, tmem[UR4+0x20] ;  /* 0x00002004000479ee */ /* 0x000e6200082c0000 */
[C---:B------:R-:W-:Y:S01]  /*8b20*/  SHF.L.U32 R47, R51.reuse, 0x10, RZ ;  /* 0x00000010332f7819 */ /* 0x040fe200000006ff */
[----:B------:R-:W-:Y:S01]  /*8b30*/  USHF.L.U32 UR4, UR45, 0xd, URZ ;  /* 0x0000000d2d047899 */ /* 0x000fe200080006ff */
[----:B------:R-:W-:Y:S01]  /*8b40*/  LOP3.LUT R48, R51, 0xffff0000, RZ, 0xc0, !PT ;  /* 0xffff000033307812 */ /* 0x000fe200078ec0ff */
[----:B------:R-:W-:Y:S01]  /*8b50*/  NOP ;  /* 0x0000000000007918 */ /* 0x000fe20000000000 */
[C---:B------:R-:W-:Y:S02]  /*8b60*/  SHF.L.U32 R49, R56.reuse, 0x10, RZ ;  /* 0x0000001038317819 */ /* 0x040fe400000006ff */
[----:B------:R-:W-:Y:S02]  /*8b70*/  LOP3.LUT R51, R56, 0xffff0000, RZ, 0xc0, !PT ;  /* 0xffff000038337812 */ /* 0x000fe400078ec0ff */
[C---:B------:R-:W-:Y:S02]  /*8b80*/  SHF.L.U32 R50, R57.reuse, 0x10, RZ ;  /* 0x0000001039327819 */ /* 0x040fe400000006ff */
[----:B------:R-:W-:Y:S02]  /*8b90*/  LOP3.LUT R52, R57, 0xffff0000, RZ, 0xc0, !PT ;  /* 0xffff000039347812 */ /* 0x000fe400078ec0ff */
[----:B------:R-:W-:Y:S02]  /*8ba0*/  IADD3 R111, PT, PT, R100, UR4, RZ ;  /* 0x00000004646f7c10 */ /* 0x000fe4000fffe0ff */
[C---:B------:R-:W-:Y:S02]  /*8bb0*/  SHF.L.U32 R53, R58.reuse, 0x10, RZ ;  /* 0x000000103a357819 */ /* 0x040fe400000006ff */
[----:B------:R-:W-:Y:S02]  /*8bc0*/  LOP3.LUT R54, R58, 0xffff0000, RZ, 0xc0, !PT ;  /* 0xffff00003a367812 */ /* 0x000fe400078ec0ff */
[C---:B------:R-:W-:Y:S02]  /*8bd0*/  SHF.L.U32 R55, R59.reuse, 0x10, RZ ;  /* 0x000000103b377819 */ /* 0x040fe400000006ff */
[----:B------:R-:W-:Y:S02]  /*8be0*/  IADD3 R92, PT, PT, R92, 0x190, RZ ;  /* 0x000001905c5c7810 */ /* 0x000fe40007ffe0ff */
[----:B------:R-:W-:Y:S01]  /*8bf0*/  LOP3.LUT R56, R59, 0xffff0000, RZ, 0xc0, !PT ;  /* 0xffff00003b387812 */ /* 0x000fe200078ec0ff */
[C---:B-1----:R-:W-:Y:S01]  /*8c00*/  FMUL R4, R38.reuse, R4 ;  /* 0x0000000426047220 */ /* 0x042fe20000400000 */
[----:B------:R-:W-:Y:S01]  /*8c10*/  IADD3 R110, PT, PT, R85, R111, RZ ;  /* 0x0000006f556e7210 */ /* 0x000fe20007ffe0ff */
[----:B------:R-:W-:Y:S01]  /*8c20*/  FMUL R5, R38, R5 ;  /* 0x0000000526057220 */ /* 0x000fe20000400000 */
[----:B------:R-:W-:Y:S01]  /*8c30*/  SHF.L.U32 R57, R64, 0x10, RZ ;  /* 0x0000001040397819 */ /* 0x000fe200000006ff */
[----:B------:R-:W-:Y:S01]  /*8c40*/  FMUL R6, R38, R6 ;  /* 0x0000000626067220 */ /* 0x000fe20000400000 */
[----:B------:R-:W-:Y:S01]  /*8c50*/  IADD3 R111, PT, PT, R84, R111, RZ ;  /* 0x0000006f546f7210 */ /* 0x000fe20007ffe0ff */
[----:B------:R-:W-:Y:S01]  /*8c60*/  FMUL R7, R38, R7 ;  /* 0x0000000726077220 */ /* 0x000fe20000400000 */
[----:B------:R-:W-:Y:S01]  /*8c70*/  LOP3.LUT R58, R64, 0xffff0000, RZ, 0xc0, !PT ;  /* 0xffff0000403a7812 */ /* 0x000fe200078ec0ff */
[----:B------:R-:W-:Y:S01]  /*8c80*/  FFMA R4, R41, R40, R4 ;  /* 0x0000002829047223 */ /* 0x000fe20000000004 */
[----:B------:R-:W-:Y:S01]  /*8c90*/  SHF.L.U32 R59, R65, 0x10, RZ ;  /* 0x00000010413b7819 */ /* 0x000fe200000006ff */
[----:B------:R-:W-:Y:S01]  /*8ca0*/  FMUL R8, R38, R8 ;  /* 0x0000000826087220 */ /* 0x000fe20000400000 */
[----:B------:R-:W-:Y:S01]  /*8cb0*/  LOP3.LUT R92, R92, 0xfefffff8, RZ, 0xc0, !PT ;  /* 0xfefffff85c5c7812 */ /* 0x000fe200078ec0ff */
[----:B------:R-:W-:Y:S01]  /*8cc0*/  FFMA R5, R41, R42, R5 ;  /* 0x0000002a29057223 */ /* 0x000fe20000000005 */
[----:B------:R-:W-:Y:S01]  /*8cd0*/  LOP3.LUT R60, R65, 0xffff0000, RZ, 0xc0, !PT ;  /* 0xffff0000413c7812 */ /* 0x000fe200078ec0ff */
[----:B------:R-:W-:Y:S01]  /*8ce0*/  FMUL R9, R38, R9 ;  /* 0x0000000926097220 */ /* 0x000fe20000400000 */
[----:B------:R-:W-:Y:S01]  /*8cf0*/  SHF.L.U32 R61, R66, 0x10, RZ ;  /* 0x00000010423d7819 */ /* 0x000fe200000006ff */
[----:B------:R1:W-:Y:S01]  /*8d00*/  SYNCS.ARRIVE.TRANS64.RED.A1T0 RZ, [R92+URZ], RZ ;  /* 0x000000ff5cff79a7 */ /* 0x0003e200081004ff */
[----:B------:R-:W-:Y:S01]  /*8d10*/  F2FP.BF16.F32.PACK_AB R84, R5, R4 ;  /* 0x000000040554723e */ /* 0x000fe200000010ff */
[----:B------:R-:W-:Y:S01]  /*8d20*/  FFMA R6, R41, R43, R6 ;  /* 0x0000002b29067223 */ /* 0x000fe20000000006 */
[----:B------:R-:W-:Y:S01]  /*8d30*/  IADD3 R120, PT, PT, R99, R110, RZ ;  /* 0x0000006e63787210 */ /* 0x000fe20007ffe0ff */
[C---:B------:R-:W-:Y:S01]  /*8d40*/  FFMA R7, R41.reuse, R44, R7 ;  /* 0x0000002c29077223 */ /* 0x040fe20000000007 */
[C---:B------:R-:W-:Y:S01]  /*8d50*/  FFMA R8, R41.reuse, R45, R8 ;  /* 0x0000002d29087223 */ /* 0x040fe20000000008 */
[----:B------:R-:W-:Y:S01]  /*8d60*/  FFMA R9, R41, R46, R9 ;  /* 0x0000002e29097223 */ /* 0x000fe20000000009 */
[----:B------:R-:W-:Y:S01]  /*8d70*/  FMUL R10, R38, R10 ;  /* 0x0000000a260a7220 */ /* 0x000fe20000400000 */
[----:B------:R-:W-:Y:S01]  /*8d80*/  LOP3.LUT R62, R66, 0xffff0000, RZ, 0xc0, !PT ;  /* 0xffff0000423e7812 */ /* 0x000fe200078ec0ff */
[C---:B------:R-:W-:Y:S01]  /*8d90*/  FMUL R11, R38.reuse, R11 ;  /* 0x0000000b260b7220 */ /* 0x040fe20000400000 */
[----:B------:R-:W-:Y:S01]  /*8da0*/  F2FP.BF16.F32.PACK_AB R85, R7, R6 ;  /* 0x000000060755723e */ /* 0x000fe200000010ff */
[----:B------:R-:W-:Y:S01]  /*8db0*/  FFMA R10, R41, R47, R10 ;  /* 0x0000002f290a7223 */ /* 0x000fe2000000000a */
[----:B------:R-:W-:Y:S01]  /*8dc0*/  F2FP.BF16.F32.PACK_AB R86, R9, R8 ;  /* 0x000000080956723e */ /* 0x000fe200000010ff */
[----:B------:R-:W-:Y:S01]  /*8dd0*/  FFMA R11, R41, R48, R11 ;  /* 0x00000030290b7223 */ /* 0x000fe2000000000b */
[C---:B------:R-:W-:Y:S01]  /*8de0*/  FMUL R0, R38.reuse, R12 ;  /* 0x0000000c26007220 */ /* 0x040fe20000400000 */
[C---:B------:R-:W-:Y:S01]  /*8df0*/  FMUL R2, R38.reuse, R13 ;  /* 0x0000000d26027220 */ /* 0x040fe20000400000 */
[C---:B------:R-:W-:Y:S01]  /*8e00*/  FMUL R3, R38.reuse, R14 ;  /* 0x0000000e26037220 */ /* 0x040fe20000400000 */
[----:B------:R-:W-:Y:S01]  /*8e10*/  SHF.L.U32 R63, R67, 0x10, RZ ;  /* 0x00000010433f7819 */ /* 0x000fe200000006ff */
[----:B------:R-:W-:Y:S01]  /*8e20*/  FFMA R0, R41, R49, R0 ;  /* 0x0000003129007223 */ /* 0x000fe20000000000 */
[----:B------:R-:W-:Y:S01]  /*8e30*/  F2FP.BF16.F32.PACK_AB R87, R11, R10 ;  /* 0x0000000a0b57723e */ /* 0x000fe200000010ff */
[----:B------:R-:W-:Y:S01]  /*8e40*/  FFMA R2, R41, R51, R2 ;  /* 0x0000003329027223 */ /* 0x000fe20000000002 */
[C---:B------:R-:W-:Y:S01]  /*8e50*/  FMUL R15, R38.reuse, R15 ;  /* 0x0000000f260f7220 */ /* 0x040fe20000400000 */
[C---:B------:R-:W-:Y:S01]  /*8e60*/  FMUL R12, R38.reuse, R16 ;  /* 0x00000010260c7220 */ /* 0x040fe20000400000 */
[----:B------:R-:W-:Y:S01]  /*8e70*/  FMUL R13, R38, R17 ;  /* 0x00000011260d7220 */ /* 0x000fe20000400000 */
[----:B------:R1:W-:Y:S01]  /*8e80*/  STS.128 [R100+UR4], R84 ;  /* 0x0000005464007988 */ /* 0x0003e20008000c04 */
[----:B------:R-:W-:Y:S01]  /*8e90*/  LOP3.LUT R64, R67, 0xffff0000, RZ, 0xc0, !PT ;  /* 0xffff000043407812 */ /* 0x000fe200078ec0ff */
[C---:B------:R-:W-:Y:S01]  /*8ea0*/  FFMA R3, R41.reuse, R50, R3 ;  /* 0x0000003229037223 */ /* 0x040fe20000000003 */
[----:B------:R-:W-:Y:S01]  /*8eb0*/  SHF.L.U32 R65, R72, 0x10, RZ ;  /* 0x0000001048417819 */ /* 0x000fe200000006ff */
[C---:B------:R-:W-:Y:S01]  /*8ec0*/  FFMA R15, R41.reuse, R52, R15 ;  /* 0x00000034290f7223 */ /* 0x040fe2000000000f */
[----:B------:R-:W-:Y:S01]  /*8ed0*/  F2FP.BF16.F32.PACK_AB R104, R2, R0 ;  /* 0x000000000268723e */ /* 0x000fe200000010ff */
[C---:B------:R-:W-:Y:S01]  /*8ee0*/  FFMA R12, R41.reuse, R53, R12 ;  /* 0x00000035290c7223 */ /* 0x040fe2000000000c */
[C---:B------:R-:W-:Y:S01]  /*8ef0*/  FFMA R13, R41.reuse, R54, R13 ;  /* 0x00000036290d7223 */ /* 0x040fe2000000000d */
[C---:B------:R-:W-:Y:S01]  /*8f00*/  FMUL R14, R38.reuse, R18 ;  /* 0x00000012260e7220 */ /* 0x040fe20000400000 */
[C---:B------:R-:W-:Y:S01]  /*8f10*/  FMUL R19, R38.reuse, R19 ;  /* 0x0000001326137220 */ /* 0x040fe20000400000 */
[C---:B------:R-:W-:Y:S01]  /*8f20*/  FMUL R16, R38.reuse, R20 ;  /* 0x0000001426107220 */ /* 0x040fe20000400000 */
[C---:B------:R-:W-:Y:S01]  /*8f30*/  FMUL R17, R38.reuse, R21 ;  /* 0x0000001526117220 */ /* 0x040fe20000400000 */
[C---:B------:R-:W-:Y:S01]  /*8f40*/  FFMA R14, R41.reuse, R55, R14 ;  /* 0x00000037290e7223 */ /* 0x040fe2000000000e */
        /* <DEDUP_REMOVED lines=9> */
[----:B------:R-:W-:Y:S01]  /*8fe0*/  FFMA R23, R41, R60, R23 ;  /* 0x0000003c29177223 */ /* 0x000fe20000000017 */
[C---:B------:R-:W-:Y:S01]  /*8ff0*/  FMUL R27, R38.reuse, R27 ;  /* 0x0000001b261b7220 */ /* 0x040fe20000400000 */
[----:B------:R-:W-:Y:S01]  /*9000*/  F2FP.BF16.F32.PACK_AB R105, R15, R3 ;  /* 0x000000030f69723e */ /* 0x000fe200000010ff */
[----:B------:R-:W-:Y:S01]  /*9010*/  FFMA R20, R41, R61, R20 ;  /* 0x0000003d29147223 */ /* 0x000fe20000000014 */
[----:B------:R-:W-:Y:S01]  /*9020*/  F2FP.BF16.F32.PACK_AB R106, R13, R12 ;  /* 0x0000000c0d6a723e */ /* 0x000fe200000010ff */
[----:B------:R-:W-:Y:S01]  /*9030*/  FMUL R24, R38, R28 ;  /* 0x0000001c26187220 */ /* 0x000fe20000400000 */
[----:B------:R-:W-:Y:S01]  /*9040*/  F2FP.BF16.F32.PACK_AB R107, R19, R14 ;  /* 0x0000000e136b723e */ /* 0x000fe200000010ff */
[----:B------:R-:W-:Y:S01]  /*9050*/  FFMA R21, R41, R62, R21 ;  /* 0x0000003e29157223 */ /* 0x000fe20000000015 */
[----:B------:R-:W-:Y:S01]  /*9060*/  LOP3.LUT R66, R72, 0xffff0000, RZ, 0xc0, !PT ;  /* 0xffff000048427812 */ /* 0x000fe200078ec0ff */
[C---:B------:R-:W-:Y:S01]  /*9070*/  FMUL R25, R38.reuse, R29 ;  /* 0x0000001d26197220 */ /* 0x040fe20000400000 */
[----:B------:R-:W-:Y:S01]  /*9080*/  SHF.L.U32 R67, R73, 0x10, RZ ;  /* 0x0000001049437819 */ /* 0x000fe200000006ff */
[----:B------:R1:W-:Y:S01]  /*9090*/  STS.128 [R110+0x10], R104 ;  /* 0x000010686e007388 */ /* 0x0003e20000000c00 */
[----:B------:R-:W-:Y:S01]  /*90a0*/  FFMA R22, R41, R63, R22 ;  /* 0x0000003f29167223 */ /* 0x000fe20000000016 */
[----:B------:R-:W-:Y:S01]  /*90b0*/  LOP3.LUT R68, R73, 0xffff0000, RZ, 0xc0, !PT ;  /* 0xffff000049447812 */ /* 0x000fe200078ec0ff */
[----:B------:R-:W-:Y:S01]  /*90c0*/  FMUL R26, R38, R30 ;  /* 0x0000001e261a7220 */ /* 0x000fe20000400000 */
[C---:B------:R-:W-:Y:S01]  /*90d0*/  FFMA R27, R41.reuse, R64, R27 ;  /* 0x00000040291b7223 */ /* 0x040fe2000000001b */
[----:B------:R-:W-:Y:S01]  /*90e0*/  SHF.L.U32 R69, R74, 0x10, RZ ;  /* 0x000000104a457819 */ /* 0x000fe200000006ff */
[----:B------:R-:W-:Y:S01]  /*90f0*/  FMUL R31, R38, R31 ;  /* 0x0000001f261f7220 */ /* 0x000fe20000400000 */
[C---:B------:R-:W-:Y:S01]  /*9100*/  FFMA R24, R41.reuse, R65, R24 ;  /* 0x0000004129187223 */ /* 0x040fe20000000018 */
[----:B------:R-:W-:Y:S01]  /*9110*/  LOP3.LUT R70, R74, 0xffff0000, RZ, 0xc0, !PT ;  /* 0xffff00004a467812 */ /* 0x000fe200078ec0ff */
[C---:B------:R-:W-:Y:S01]  /*9120*/  FMUL R28, R38.reuse, R32 ;  /* 0x00000020261c7220 */ /* 0x040fe20000400000 */
[----:B------:R-:W-:Y:S01]  /*9130*/  FFMA R25, R41, R66, R25 ;  /* 0x0000004229197223 */ /* 0x000fe20000000019 */
[----:B------:R-:W-:Y:S01]  /*9140*/  SHF.L.U32 R71, R75, 0x10, RZ ;  /* 0x000000104b477819 */ /* 0x000fe200000006ff */
[C---:B------:R-:W-:Y:S01]  /*9150*/  FMUL R29, R38.reuse, R33 ;  /* 0x00000021261d7220 */ /* 0x040fe20000400000 */
[----:B------:R-:W-:Y:S01]  /*9160*/  FFMA R26, R41, R67, R26 ;  /* 0x00000043291a7223 */ /* 0x000fe2000000001a */
[----:B------:R-:W-:Y:S01]  /*9170*/  LOP3.LUT R72, R75, 0xffff0000, RZ, 0xc0, !PT ;  /* 0xffff00004b487812 */ /* 0x000fe200078ec0ff */
        /* <DEDUP_REMOVED lines=8> */
[----:B------:R-:W-:Y:S01]  /*9200*/  FFMA R30, R41, R71, R30 ;  /* 0x00000047291e7223 */ /* 0x000fe2000000001e */
[----:B------:R-:W-:Y:S01]  /*9210*/  F2FP.BF16.F32.PACK_AB R115, R27, R22 ;  /* 0x000000161b73723e */ /* 0x000fe200000010ff */
[----:B------:R-:W-:Y:S01]  /*9220*/  FFMA R35, R41, R72, R35 ;  /* 0x0000004829237223 */ /* 0x000fe20000000023 */
[----:B------:R-:W-:Y:S02]  /*9230*/  F2FP.BF16.F32.PACK_AB R116, R25, R24 ;  /* 0x000000181974723e */ /* 0x000fe400000010ff */
[----:B------:R-:W-:Y:S01]  /*9240*/  F2FP.BF16.F32.PACK_AB R117, R31, R26 ;  /* 0x0000001a1f75723e */ /* 0x000fe200000010ff */
[----:B------:R1:W-:Y:S01]  /*9250*/  STS.128 [R111+0x20], R112 ;  /* 0x000020706f007388 */ /* 0x0003e20000000c00 */
        /* <DEDUP_REMOVED lines=8> */
[----:B--2---:R-:W2:Y:S02]  /*92e0*/  FENCE.VIEW.ASYNC.S ;  /* 0x00000000000073c6 */ /* 0x004ea40000000000 */
[----:B--2---:R-:W-:Y:S06]  /*92f0*/  BAR.SYNC.DEFER_BLOCKING 0x1, 0x80 ;  /* 0x0042000000007b1d */ /* 0x004fec0000010000 */
[----:B------:R-:W-:Y:S05]  /*9300*/  @P0 BRA `(.L_x_143) ;  /* 0x0000000000240947 */ /* 0x000fea0003800000 */
[----:B------:R-:W2:Y:S01]  /*9310*/  LDCU.64 UR10, c[0x0][0x348] ;  /* 0x00006900ff0a77ac */ /* 0x000ea20008000a00 */
[----:B------:R-:W-:Y:S02]  /*9320*/  UIADD3 UR9, UPT, UPT, UR49, 0x20, URZ ;  /* 0x0000002031097890 */ /* 0x000fe4000fffe0ff */
[----:B------:R-:W-:Y:S02]  /*9330*/  UIADD3 UR8, UPT, UPT, UR47, 0x200, UR4 ;  /* 0x000002002f087890 */ /* 0x000fe4000fffe004 */
[----:B--2---:R-:W-:Y:S03]  /*9340*/  UIADD3 UR6, UP0, UPT, UR10, 0xa80, URZ ;  /* 0x00000a800a067890 */ /* 0x004fe6000ff1e0ff */
[----:B------:R-:W-:Y:S01]  /*9350*/  UMOV UR10, UR50 ;  /* 0x00000032000a7c82 */ /* 0x000fe20008000000 */
[----:B------:R-:W-:Y:S03]  /*9360*/  UIADD3.X UR7, UPT, UPT, URZ, UR11, URZ, UP0, !UPT ;  /* 0x0000000bff077290 */ /* 0x000fe600087fe4ff */
[----:B------:R-:W-:Y:S06]  /*9370*/  UMOV UR11, UR44 ;  /* 0x0000002c000b7c82 */ /* 0x000fec0008000000 */
[----:B------:R2:W-:Y:S02]  /*9380*/  UTMASTG.3D [UR8], [UR6] ;  /* 0x00000008060073b5 */ /* 0x0005e40008010000 */
[----:B--2---:R0:W-:Y:S02]  /*9390*/  UTMACMDFLUSH ;  /* 0x00000000000079b7 */ /* 0x0041e40000000000 */
.L_x_143:
[----:B------:R-:W-:Y:S05]  /*93a0*/  BSYNC.RECONVERGENT B0 ;  /* 0x0000000000007941 */ /* 0x000fea0003800200 */
.L_x_142:
[----:B------:R-:W-:Y:S01]  /*93b0*/  UIADD3 UR4, UPT, UPT, UR45, 0x1, URZ ;  /* 0x000000012d047890 */ /* 0x000fe2000fffe0ff */
[----:B------:R-:W-:Y:S03]  /*93c0*/  BSSY.RECONVERGENT B0, `(.L_x_144) ;  /* 0x0000008000007945 */ /* 0x000fe60003800200 */
[----:B------:R-:W-:Y:S04]  /*93d0*/  UISETP.NE.AND UP0, UPT, UR4, 0x3, UPT ;  /* 0x000000030400788c */ /* 0x000fe8000bf05270 */
[----:B------:R-:W-:Y:S02]  /*93e0*/  UISETP.EQ.XOR UP1, UPT, UR43, 0x3, !UP0 ;  /* 0x000000032b00788c */ /* 0x000fe4000c722a70 */
[----:B------:R-:W-:Y:S02]  /*93f0*/  USEL UR46, UR4, URZ, UP0 ;  /* 0x000000ff042e7287 */ /* 0x000fe40008000000 */
[----:B------:R-:W-:Y:S04]  /*9400*/  USEL UR5, URZ, 0x1, !UP1 ;  /* 0x00000001ff057887 */ /* 0x000fe8000c800000 */
[----:B------:R-:W-:Y:S01]  /*9410*/  ULOP3.LUT UR54, UR54, UR5, URZ, 0x3c, !UPT ;  /* 0x0000000536367292 */ /* 0x000fe2000f8e3cff */
[----:B------:R-:W-:Y:S11]  /*9420*/  @P0 BRA `(.L_x_145) ;  /* 0x0000000000040947 */ /* 0x000ff60003800000 */
[----:B------:R-:W-:Y:S04]  /*9430*/  DEPBAR.LE SB0, 0x1 ;  /* 0x000080400000791a */ /* 0x000fe80000000000 */
.L_x_145:
[----:B------:R-:W-:Y:S05]  /*9440*/  BSYNC.RECONVERGENT B0 ;  /* 0x0000000000007941 */ /* 0x000fea0003800200 */
.L_x_144:
[----:B------:R-:W-:Y:S01]  /*9450*/  BAR.SYNC.DEFER_BLOCKING 0x1, 0x80 ;  /* 0x0042000000007b1d */ /* 0x000fe20000010000 */
[----:B------:R-:W-:Y:S01]  /*9460*/  UISETP.NE.AND UP0, UPT, UR53, -0x2, UPT ;  /* 0xfffffffe3500788c */ /* 0x000fe2000bf05270 */
[----:B------:R-:W-:Y:S08]  /*9470*/  IADD3 R0, PT, PT, R36, 0x1, RZ ;  /* 0x0000000124007810 */ /* 0x000ff00007ffe0ff */
[----:B------:R-:W-:Y:S05]  /*9480*/  BRA.U !UP0, `(.L_x_146) ;  /* 0x0000000108287547 */ /* 0x000fea000b800000 */
[----:B------:R-:W-:Y:S01]  /*9490*/  ISETP.NE.AND P0, PT, R109, RZ, PT ;  /* 0x000000ff6d00720c */ /* 0x000fe20003f05270 */
[----:B------:R-:W-:Y:S01]  /*94a0*/  IMAD.U32 R3, RZ, RZ, UR52 ;  /* 0x00000034ff037e24 */ /* 0x000fe2000f8e00ff */
[----:B------:R-:W-:Y:S01]  /*94b0*/  UIADD3 UR4, UPT, UPT, UR52, 0x1, URZ ;  /* 0x0000000134047890 */ /* 0x000fe2000fffe0ff */
[----:B------:R-:W-:Y:S03]  /*94c0*/  IMAD.U32 R2, RZ, RZ, UR58 ;  /* 0x0000003aff027e24 */ /* 0x000fe6000f8e00ff */
[----:B------:R-:W-:Y:S04]  /*94d0*/  UISETP.NE.AND UP0, UPT, UR4, 0x3, UPT ;  /* 0x000000030400788c */ /* 0x000fe8000bf05270 */
[----:B------:R-:W-:Y:S03]  /*94e0*/  USEL UR52, UR4, URZ, UP0 ;  /* 0x000000ff04347287 */ /* 0x000fe60008000000 */
[----:B------:R-:W-:Y:S05]  /*94f0*/  @P0 LEA R3, R3, UR47, 0x3 ;  /* 0x0000002f03030c11 */ /* 0x000fea000f8e18ff */
[----:B------:R-:W-:Y:S05]  /*9500*/  @P0 VIADD R3, R3, 0x138 ;  /* 0x0000013803030836 */ /* 0x000fea0000000000 */
[----:B------:R-:W-:Y:S04]  /*9510*/  @P0 PRMT R2, R2, 0x654, R3 ;  /* 0x0000065402020816 */ /* 0x000fe80000000003 */
[----:B------:R2:W-:Y:S03]  /*9520*/  @P0 SYNCS.ARRIVE.TRANS64.RED.A1T0 RZ, [R2+URZ], RZ ;  /* 0x000000ff02ff09a7 */ /* 0x0005e600081004ff */
.L_x_146:
[----:B------:R-:W-:Y:S01]  /*9530*/  R2UR UR6, R108 ;  /* 0x000000006c0672ca */ /* 0x000fe200000e0000 */
[----:B------:R-:W-:Y:S01]  /*9540*/  UIADD3 UR53, UPT, UPT, UR53, 0x2, URZ ;  /* 0x0000000235357890 */ /* 0x000fe2000fffe0ff */
[----:B------:R-:W-:Y:S02]  /*9550*/  R2UR UR5, R90 ;  /* 0x000000005a0572ca */ /* 0x000fe400000e0000 */
[----:B------:R-:W-:Y:S02]  /*9560*/  R2UR UR4, R91 ;  /* 0x000000005b0472ca */ /* 0x000fe400000e0000 */
[----:B------:R-:W-:Y:S02]  /*9570*/  R2UR UR44, R102 ;  /* 0x00000000662c72ca */ /* 0x000fe400000e0000 */
[----:B------:R-:W-:Y:S02]  /*9580*/  ISETP.NE.AND P0, PT, R94, 0x2, PT ;  /* 0x000000025e00780c */ /* 0x000fe40003f05270 */
[----:B------:R-:W-:Y:S02]  /*9590*/  ISETP.NE.AND P1, PT, R0, 0x2, PT ;  /* 0x000000020000780c */ /* 0x000fe40003f25270 */
[----:B--2---:R-:W-:Y:S01]  /*95a0*/  SEL R2, RZ, 0x1, P0 ;  /* 0x00000001ff027807 */ /* 0x004fe20000000000 */
[----:B------:R-:W-:Y:S01]  /*95b0*/  UISETP.NE.AND UP0, UPT, UR6, URZ, UPT ;  /* 0x000000ff0600728c */ /* 0x000fe2000bf05270 */
[----:B------:R-:W-:Y:S01]  /*95c0*/  SEL R3, RZ, 0x1, P1 ;  /* 0x00000001ff037807 */ /* 0x000fe20000800000 */
[----:B------:R-:W-:Y:S01]  /*95d0*/  UIADD3 UR25, UPT, UPT, UR36, UR5, URZ ;  /* 0x0000000524197290 */ /* 0x000fe2000fffe0ff */
[----:B------:R-:W-:Y:S01]  /*95e0*/  LOP3.LUT R97, R97, R2, RZ, 0x3c, !PT ;  /* 0x0000000261617212 */ /* 0x000fe200078e3cff */
[----:B------:R-:W-:Y:S01]  /*95f0*/  UIADD3 UR27, UPT, UPT, UR37, UR4, URZ ;  /* 0x00000004251b7290 */ /* 0x000fe2000fffe0ff */
[----:B------:R-:W-:Y:S02]  /*9600*/  LOP3.LUT R98, R98, R3, RZ, 0x3c, !PT ;  /* 0x0000000362627212 */ /* 0x000fe400078e3cff */
[----:B------:R-:W-:Y:S02]  /*9610*/  SEL R94, R94, RZ, P0 ;  /* 0x000000ff5e5e7207 */ /* 0x000fe40000000000 */
[----:B------:R-:W-:Y:S01]  /*9620*/  SEL R36, R0, RZ, P1 ;  /* 0x000000ff00247207 */ /* 0x000fe20000800000 */
[----:B------:R-:W-:Y:S06]  /*9630*/  BRA.U UP0, `(.L_x_147) ;  /* 0xffffffd5009c7547 */ /* 0x000fec000b83ffff */
[----:B------:R-:W2:Y:S01]  /*9640*/  LDCU.64 UR4, c[0x0][0xc88] ;  /* 0x00019100ff0477ac */ /* 0x000ea20008000a00 */
[----:B------:R-:W3:Y:S01]  /*9650*/  LDCU.64 UR6, c[0x0][0xc90] ;  /* 0x00019200ff0677ac */ /* 0x000ee20008000a00 */
[----:B--2---:R-:W-:Y:S02]  /*9660*/  ISETP.NE.U32.AND P2, PT, RZ, UR4, PT ;  /* 0x00000004ff007c0c */ /* 0x004fe4000bf45070 */
[----:B---3--:R-:W-:Y:S02]  /*9670*/  ISETP.NE.U32.AND P1, PT, RZ, UR6, PT ;  /* 0x00000006ff007c0c */ /* 0x008fe4000bf25070 */
[----:B------:R-:W-:Y:S02]  /*9680*/  ISETP.NE.AND.EX P2, PT, RZ, UR5, PT, P2 ;  /* 0x00000005ff007c0c */ /* 0x000fe4000bf45320 */
[----:B------:R-:W-:-:S13]  /*9690*/  ISETP.NE.AND.EX P0, PT, RZ, UR7, PT, P1 ;  /* 0x00000007ff007c0c */ /* 0x000fda000bf05310 */
[----:B------:R-:W-:Y:S05]  /*96a0*/  @P2 BRA P0, `(.L_x_148) ;  /* 0x00000000003c2947 */ /* 0x000fea0000000000 */
[----:B------:R-:W-:-:S13]  /*96b0*/  ISETP.NE.AND.EX P1, PT, RZ, UR7, PT, P1 ;  /* 0x00000007ff007c0c */ /* 0x000fda000bf25310 */
[----:B------:R-:W-:Y:S05]  /*96c0*/  @P1 BRA `(.L_x_149) ;  /* 0x00000000000c1947 */ /* 0x000fea0003800000 */
[----:B------:R-:W-:-:S13]  /*96d0*/  FSETP.NEU.AND P0, PT, R41, RZ, PT ;  /* 0x000000ff2900720b */ /* 0x000fda0003f0d000 */
[----:B------:R-:W-:Y:S05]  /*96e0*/  @!P0 EXIT ;  /* 0x000000000000894d */ /* 0x000fea0003800000 */
[----:B------:R-:W-:Y:S05]  /*96f0*/  BRA `(.L_x_148) ;  /* 0x0000000000287947 */ /* 0x000fea0003800000 */
.L_x_149:
[----:B------:R-:W-:Y:S01]  /*9700*/  ISETP.NE.AND P0, PT, R93, RZ, PT ;  /* 0x000000ff5d00720c */ /* 0x000fe20003f05270 */
[----:B------:R-:W-:-:S12]  /*9710*/  BSSY.RECONVERGENT B0, `(.L_x_148) ;  /* 0x0000008000007945 */ /* 0x000fd80003800200 */
[----:B------:R-:W-:Y:S05]  /*9720*/  @P0 BRA `(.L_x_150) ;  /* 0x0000000000100947 */ /* 0x000fea0003800000 */
[----:B------:R-:W-:-:S04]  /*9730*/  ISETP.NE.U32.AND P0, PT, RZ, UR4, PT ;  /* 0x00000004ff007c0c */ /* 0x000fc8000bf05070 */
[----:B------:R-:W-:-:S13]  /*9740*/  ISETP.NE.AND.EX P0, PT, RZ, UR5, PT, P0 ;  /* 0x00000005ff007c0c */ /* 0x000fda000bf05300 */
[----:B------:R-:W-:Y:S05]  /*9750*/  @!P0 EXIT ;  /* 0x000000000000894d */ /* 0x000fea0003800000 */
[----:B------:R-:W-:Y:S05]  /*9760*/  BRA `(.L_x_151) ;  /* 0x0000000000087947 */ /* 0x000fea0003800000 */
.L_x_150:
[----:B------:R-:W-:-:S13]  /*9770*/  FSETP.NEU.AND P0, PT, R41, RZ, PT ;  /* 0x000000ff2900720b */ /* 0x000fda0003f0d000 */
[----:B------:R-:W-:Y:S05]  /*9780*/  @!P0 EXIT ;  /* 0x000000000000894d */ /* 0x000fea0003800000 */
.L_x_151:
[----:B------:R-:W-:Y:S05]  /*9790*/  BSYNC.RECONVERGENT B0 ;  /* 0x0000000000007941 */ /* 0x000fea0003800200 */
.L_x_148:
[----:B------:R-:W-:Y:S01]  /*97a0*/  ULEA UR6, UR52, UR47, 0x3 ;  /* 0x0000002f34067291 */ /* 0x000fe2000f8e18ff */
[----:B------:R-:W-:-:S04]  /*97b0*/  DEPBAR.LE SB0, 0x0 ;  /* 0x000080000000791a */ /* 0x000fc80000000000 */
[----:B------:R-:W-:-:S04]  /*97c0*/  UIADD3 UR6, UPT, UPT, UR6, 0x138, URZ ;  /* 0x0000013806067890 */ /* 0x000fc8000fffe0ff */
[----:B------:R-:W-:-:S09]  /*97d0*/  UPRMT UR6, UR58, 0x654, UR6 ;  /* 0x000006543a067896 */ /* 0x000fd20008000006 */
[----:B------:R-:W-:Y:S01]  /*97e0*/  SYNCS.ARRIVE.TRANS64.RED.A1T0 RZ, [UR6], RZ ;  /* 0x000000ffffff79a7 */ /* 0x000fe20008100406 */
[----:B------:R-:W-:Y:S05]  /*97f0*/  EXIT ;  /* 0x000000000000794d */ /* 0x000fea0003800000 */
.L_x_25:
[----:B--2---:R2:W3:Y:S02]  /*9800*/  SYNCS.PHASECHK.TRANS64.TRYWAIT P0, [R3+URZ+0x1b0], R2 ;  /* 0x0001b002030075a7 */ /* 0x0044e400080011ff */
[----:B---3--:R-:W-:Y:S05]  /*9810*/  @!P0 NANOSLEEP.SYNCS 0x989680 ;  /* 0x009896800000895d */ /* 0x008fea0003900000 */
[----:B------:R-:W3:Y:S02]  /*9820*/  @!P0 SYNCS.PHASECHK.TRANS64 P0, [R3+URZ+0x1b0], R2 ;  /* 0x0001b002030085a7 */ /* 0x000ee400080010ff */
[----:B---3--:R-:W-:Y:S05]  /*9830*/  @!P0 BRA `(.L_x_25) ;  /* 0xfffffffc00f08947 */ /* 0x008fea000383ffff */
[----:B------:R-:W-:Y:S05]  /*9840*/  BRA `(.L_x_152) ;  /* 0xffffff8400d07947 */ /* 0x000fea000383ffff */
.L_x_28:
[----:B-1----:R-:W-:-:S07]  /*9850*/  MOV R0, UR5 ;  /* 0x0000000500007c02 */ /* 0x002fce0008000f00 */
.L_x_153:
[----:B-1----:R1:W2:Y:S02]  /*9860*/  SYNCS.PHASECHK.TRANS64.TRYWAIT P0, [R0+URZ+0x90], R3 ;  /* 0x00009003000075a7 */ /* 0x0022a400080011ff */
[----:B--2---:R-:W-:Y:S05]  /*9870*/  @!P0 NANOSLEEP.SYNCS 0x989680 ;  /* 0x009896800000895d */ /* 0x004fea0003900000 */
[----:B------:R-:W2:Y:S02]  /*9880*/  @!P0 SYNCS.PHASECHK.TRANS64 P0, [R0+URZ+0x90], R3 ;  /* 0x00009003000085a7 */ /* 0x000ea400080010ff */
[----:B--2---:R-:W-:Y:S05]  /*9890*/  @!P0 BRA `(.L_x_153) ;  /* 0xfffffffc00f08947 */ /* 0x004fea000383ffff */
[----:B------:R-:W-:Y:S05]  /*98a0*/  BRA `(.L_x_27) ;  /* 0xffffff8800407947 */ /* 0x000fea000383ffff */
.L_x_37:
[----:B-1----:R-:W-:-:S07]  /*98b0*/  MOV R0, UR7 ;  /* 0x0000000700007c02 */ /* 0x002fce0008000f00 */
.L_x_154:
[----:B-1----:R1:W2:Y:S02]  /*98c0*/  SYNCS.PHASECHK.TRANS64.TRYWAIT P0, [R0+URZ+0x90], R3 ;  /* 0x00009003000075a7 */ /* 0x0022a400080011ff */
[----:B--2---:R-:W-:Y:S05]  /*98d0*/  @!P0 NANOSLEEP.SYNCS 0x989680 ;  /* 0x009896800000895d */ /* 0x004fea0003900000 */
[----:B------:R-:W2:Y:S02]  /*98e0*/  @!P0 SYNCS.PHASECHK.TRANS64 P0, [R0+URZ+0x90], R3 ;  /* 0x00009003000085a7 */ /* 0x000ea400080010ff */
[----:B--2---:R-:W-:Y:S05]  /*98f0*/  @!P0 BRA `(.L_x_154) ;  /* 0xfffffffc00f08947 */ /* 0x004fea000383ffff */
[----:B------:R-:W-:Y:S05]  /*9900*/  BRA `(.L_x_36) ;  /* 0xffffff8c00607947 */ /* 0x000fea000383ffff */
.L_x_44:
[----:B-1----:R1:W4:Y:S02]  /*9910*/  SYNCS.PHASECHK.TRANS64.TRYWAIT P0, [R3+URZ+0x160], R0 ;  /* 0x00016000030075a7 */ /* 0x00232400080011ff */
[----:B----4-:R-:W-:Y:S05]  /*9920*/  @!P0 NANOSLEEP.SYNCS 0x989680 ;  /* 0x009896800000895d */ /* 0x010fea0003900000 */
[----:B------:R-:W4:Y:S02]  /*9930*/  @!P0 SYNCS.PHASECHK.TRANS64 P0, [R3+URZ+0x160], R0 ;  /* 0x00016000030085a7 */ /* 0x000f2400080010ff */
[----:B----4-:R-:W-:Y:S05]  /*9940*/  @!P0 BRA `(.L_x_44) ;  /* 0xfffffffc00f08947 */ /* 0x010fea000383ffff */
[----:B------:R-:W-:Y:S05]  /*9950*/  BRA `(.L_x_155) ;  /* 0xffffff9000647947 */ /* 0x000fea000383ffff */
.L_x_48:
[----:B-1----:R-:W-:-:S07]  /*9960*/  MOV R0, UR4 ;  /* 0x0000000400007c02 */ /* 0x002fce0008000f00 */
.L_x_156:
[----:B-1----:R1:W2:Y:S02]  /*9970*/  SYNCS.PHASECHK.TRANS64.TRYWAIT P0, [R0+URZ], R3 ;  /* 0x00000003000075a7 */ /* 0x0022a400080011ff */
[----:B--2---:R-:W-:Y:S05]  /*9980*/  @!P0 NANOSLEEP.SYNCS 0x989680 ;  /* 0x009896800000895d */ /* 0x004fea0003900000 */
[----:B------:R-:W2:Y:S02]  /*9990*/  @!P0 SYNCS.PHASECHK.TRANS64 P0, [R0+URZ], R3 ;  /* 0x00000003000085a7 */ /* 0x000ea400080010ff */
[----:B--2---:R-:W-:Y:S05]  /*99a0*/  @!P0 BRA `(.L_x_156) ;  /* 0xfffffffc00f08947 */ /* 0x004fea000383ffff */
[----:B------:R-:W-:Y:S05]  /*99b0*/  BRA `(.L_x_157) ;  /* 0xffffff9800107947 */ /* 0x000fea000383ffff */
.L_x_49:
[----:B------:R-:W-:-:S07]  /*99c0*/  MOV R0, UR5 ;  /* 0x0000000500007c02 */ /* 0x000fce0008000f00 */
.L_x_158:
[----:B-1----:R1:W2:Y:S02]  /*99d0*/  SYNCS.PHASECHK.TRANS64.TRYWAIT P0, [R0+URZ], R3 ;  /* 0x00000003000075a7 */ /* 0x0022a400080011ff */
[----:B--2---:R-:W-:Y:S05]  /*99e0*/  @!P0 NANOSLEEP.SYNCS 0x989680 ;  /* 0x009896800000895d */ /* 0x004fea0003900000 */
[----:B------:R-:W2:Y:S02]  /*99f0*/  @!P0 SYNCS.PHASECHK.TRANS64 P0, [R0+URZ], R3 ;  /* 0x00000003000085a7 */ /* 0x000ea400080010ff */
[----:B--2---:R-:W-:Y:S05]  /*9a00*/  @!P0 BRA `(.L_x_158) ;  /* 0xfffffffc00f08947 */ /* 0x004fea000383ffff */
[----:B------:R-:W-:Y:S05]  /*9a10*/  BRA `(.L_x_159) ;  /* 0xffffff98001c7947 */ /* 0x000fea000383ffff */
.L_x_50:
[----:B------:R-:W-:-:S07]  /*9a20*/  MOV R0, UR5 ;  /* 0x0000000500007c02 */ /* 0x000fce0008000f00 */
.L_x_160:
[----:B-1----:R1:W2:Y:S02]  /*9a30*/  SYNCS.PHASECHK.TRANS64.TRYWAIT P0, [R0+URZ], R3 ;  /* 0x00000003000075a7 */ /* 0x0022a400080011ff */
[----:B--2---:R-:W-:Y:S05]  /*9a40*/  @!P0 NANOSLEEP.SYNCS 0x989680 ;  /* 0x009896800000895d */ /* 0x004fea0003900000 */
[----:B------:R-:W2:Y:S02]  /*9a50*/  @!P0 SYNCS.PHASECHK.TRANS64 P0, [R0+URZ], R3 ;  /* 0x00000003000085a7 */ /* 0x000ea400080010ff */
[----:B--2---:R-:W-:Y:S05]  /*9a60*/  @!P0 BRA `(.L_x_160) ;  /* 0xfffffffc00f08947 */ /* 0x004fea000383ffff */
[----:B------:R-:W-:Y:S05]  /*9a70*/  BRA `(.L_x_161) ;  /* 0xffffff9800287947 */ /* 0x000fea000383ffff */
.L_x_51:
[----:B------:R-:W-:-:S07]  /*9a80*/  MOV R0, UR5 ;  /* 0x0000000500007c02 */ /* 0x000fce0008000f00 */
.L_x_162:
[----:B-1----:R1:W2:Y:S02]  /*9a90*/  SYNCS.PHASECHK.TRANS64.TRYWAIT P0, [R0+URZ], R3 ;  /* 0x00000003000075a7 */ /* 0x0022a400080011ff */
[----:B--2---:R-:W-:Y:S05]  /*9aa0*/  @!P0 NANOSLEEP.SYNCS 0x989680 ;  /* 0x009896800000895d */ /* 0x004fea0003900000 */
[----:B------:R-:W2:Y:S02]  /*9ab0*/  @!P0 SYNCS.PHASECHK.TRANS64 P0, [R0+URZ], R3 ;  /* 0x00000003000085a7 */ /* 0x000ea400080010ff */
[----:B--2---:R-:W-:Y:S05]  /*9ac0*/  @!P0 BRA `(.L_x_162) ;  /* 0xfffffffc00f08947 */ /* 0x004fea000383ffff */
[----:B------:R-:W-:Y:S05]  /*9ad0*/  BRA `(.L_x_163) ;  /* 0xffffff9800347947 */ /* 0x000fea000383ffff */
.L_x_52:
[----:B------:R-:W-:-:S07]  /*9ae0*/  MOV R0, UR5 ;  /* 0x0000000500007c02 */ /* 0x000fce0008000f00 */
.L_x_164:
[----:B-1----:R1:W2:Y:S02]  /*9af0*/  SYNCS.PHASECHK.TRANS64.TRYWAIT P0, [R0+URZ], R3 ;  /* 0x00000003000075a7 */ /* 0x0022a400080011ff */
[----:B--2---:R-:W-:Y:S05]  /*9b00*/  @!P0 NANOSLEEP.SYNCS 0x989680 ;  /* 0x009896800000895d */ /* 0x004fea0003900000 */
[----:B------:R-:W2:Y:S02]  /*9b10*/  @!P0 SYNCS.PHASECHK.TRANS64 P0, [R0+URZ], R3 ;  /* 0x00000003000085a7 */ /* 0x000ea400080010ff */
[----:B--2---:R-:W-:Y:S05]  /*9b20*/  @!P0 BRA `(.L_x_164) ;  /* 0xfffffffc00f08947 */ /* 0x004fea000383ffff */
[----:B------:R-:W-:Y:S05]  /*9b30*/  BRA `(.L_x_165) ;  /* 0xffffff9800407947 */ /* 0x000fea000383ffff */
.L_x_53:
[----:B------:R-:W-:-:S07]  /*9b40*/  MOV R0, UR5 ;  /* 0x0000000500007c02 */ /* 0x000fce0008000f00 */
.L_x_166:
[----:B-1----:R1:W2:Y:S02]  /*9b50*/  SYNCS.PHASECHK.TRANS64.TRYWAIT P0, [R0+URZ], R3 ;  /* 0x00000003000075a7 */ /* 0x0022a400080011ff */
[----:B--2---:R-:W-:Y:S05]  /*9b60*/  @!P0 NANOSLEEP.SYNCS 0x989680 ;  /* 0x009896800000895d */ /* 0x004fea0003900000 */
[----:B------:R-:W2:Y:S02]  /*9b70*/  @!P0 SYNCS.PHASECHK.TRANS64 P0, [R0+URZ], R3 ;  /* 0x00000003000085a7 */ /* 0x000ea400080010ff */
[----:B--2---:R-:W-:Y:S05]  /*9b80*/  @!P0 BRA `(.L_x_166) ;  /* 0xfffffffc00f08947 */ /* 0x004fea000383ffff */
[----:B------:R-:W-:Y:S05]  /*9b90*/  BRA `(.L_x_167) ;  /* 0xffffff98004c7947 */ /* 0x000fea000383ffff */
.L_x_54:
[----:B------:R-:W-:-:S07]  /*9ba0*/  MOV R0, UR5 ;  /* 0x0000000500007c02 */ /* 0x000fce0008000f00 */
.L_x_168:
[----:B-1----:R1:W2:Y:S02]  /*9bb0*/  SYNCS.PHASECHK.TRANS64.TRYWAIT P0, [R0+URZ], R3 ;  /* 0x00000003000075a7 */ /* 0x0022a400080011ff */
[----:B--2---:R-:W-:Y:S05]  /*9bc0*/  @!P0 NANOSLEEP.SYNCS 0x989680 ;  /* 0x009896800000895d */ /* 0x004fea0003900000 */
[----:B------:R-:W2:Y:S02]  /*9bd0*/  @!P0 SYNCS.PHASECHK.TRANS64 P0, [R0+URZ], R3 ;  /* 0x00000003000085a7 */ /* 0x000ea400080010ff */
[----:B--2---:R-:W-:Y:S05]  /*9be0*/  @!P0 BRA `(.L_x_168) ;  /* 0xfffffffc00f08947 */ /* 0x004fea000383ffff */
[----:B------:R-:W-:Y:S05]  /*9bf0*/  BRA `(.L_x_169) ;  /* 0xffffff9800587947 */ /* 0x000fea000383ffff */
.L_x_55:
[----:B------:R-:W-:-:S07]  /*9c00*/  MOV R0, UR5 ;  /* 0x0000000500007c02 */ /* 0x000fce0008000f00 */
.L_x_170:
[----:B-1----:R1:W2:Y:S02]  /*9c10*/  SYNCS.PHASECHK.TRANS64.TRYWAIT P0, [R0+URZ], R3 ;  /* 0x00000003000075a7 */ /* 0x0022a400080011ff */
[----:B--2---:R-:W-:Y:S05]  /*9c20*/  @!P0 NANOSLEEP.SYNCS 0x989680 ;  /* 0x009896800000895d */ /* 0x004fea0003900000 */
[----:B------:R-:W2:Y:S02]  /*9c30*/  @!P0 SYNCS.PHASECHK.TRANS64 P0, [R0+URZ], R3 ;  /* 0x00000003000085a7 */ /* 0x000ea400080010ff */
[----:B--2---:R-:W-:Y:S05]  /*9c40*/  @!P0 BRA `(.L_x_170) ;  /* 0xfffffffc00f08947 */ /* 0x004fea000383ffff */
[----:B------:R-:W-:Y:S05]  /*9c50*/  BRA `(.L_x_171) ;  /* 0xffffff9800647947 */ /* 0x000fea000383ffff */
.L_x_56:
[----:B------:R-:W-:-:S07]  /*9c60*/  MOV R0, UR5 ;  /* 0x0000000500007c02 */ /* 0x000fce0008000f00 */
.L_x_172:
[----:B-1----:R1:W2:Y:S02]  /*9c70*/  SYNCS.PHASECHK.TRANS64.TRYWAIT P0, [R0+URZ], R3 ;  /* 0x00000003000075a7 */ /* 0x0022a400080011ff */
[----:B--2---:R-:W-:Y:S05]  /*9c80*/  @!P0 NANOSLEEP.SYNCS 0x989680 ;  /* 0x009896800000895d */ /* 0x004fea0003900000 */
[----:B------:R-:W2:Y:S02]  /*9c90*/  @!P0 SYNCS.PHASECHK.TRANS64 P0, [R0+URZ], R3 ;  /* 0x00000003000085a7 */ /* 0x000ea400080010ff */
[----:B--2---:R-:W-:Y:S05]  /*9ca0*/  @!P0 BRA `(.L_x_172) ;  /* 0xfffffffc00f08947 */ /* 0x004fea000383ffff */
[----:B------:R-:W-:Y:S05]  /*9cb0*/  BRA `(.L_x_173) ;  /* 0xffffff9800707947 */ /* 0x000fea000383ffff */
.L_x_57:
[----:B------:R-:W-:-:S07]  /*9cc0*/  MOV R0, UR5 ;  /* 0x0000000500007c02 */ /* 0x000fce0008000f00 */
.L_x_174:
[----:B-1----:R1:W2:Y:S02]  /*9cd0*/  SYNCS.PHASECHK.TRANS64.TRYWAIT P0, [R0+URZ], R3 ;  /* 0x00000003000075a7 */ /* 0x0022a400080011ff */
[----:B--2---:R-:W-:Y:S05]  /*9ce0*/  @!P0 NANOSLEEP.SYNCS 0x989680 ;  /* 0x009896800000895d */ /* 0x004fea0003900000 */
[----:B------:R-:W2:Y:S02]  /*9cf0*/  @!P0 SYNCS.PHASECHK.TRANS64 P0, [R0+URZ], R3 ;  /* 0x00000003000085a7 */ /* 0x000ea400080010ff */
[----:B--2---:R-:W-:Y:S05]  /*9d00*/  @!P0 BRA `(.L_x_174) ;  /* 0xfffffffc00f08947 */ /* 0x004fea000383ffff */
[----:B------:R-:W-:Y:S05]  /*9d10*/  BRA `(.L_x_175) ;  /* 0xffffff98007c7947 */ /* 0x000fea000383ffff */
.L_x_58:
[----:B------:R-:W-:-:S07]  /*9d20*/  MOV R0, UR5 ;  /* 0x0000000500007c02 */ /* 0x000fce0008000f00 */
.L_x_176:
[----:B-1----:R1:W2:Y:S02]  /*9d30*/  SYNCS.PHASECHK.TRANS64.TRYWAIT P0, [R0+URZ], R3 ;  /* 0x00000003000075a7 */ /* 0x0022a400080011ff */
[----:B--2---:R-:W-:Y:S05]  /*9d40*/  @!P0 NANOSLEEP.SYNCS 0x989680 ;  /* 0x009896800000895d */ /* 0x004fea0003900000 */
[----:B------:R-:W2:Y:S02]  /*9d50*/  @!P0 SYNCS.PHASECHK.TRANS64 P0, [R0+URZ], R3 ;  /* 0x00000003000085a7 */ /* 0x000ea400080010ff */
[----:B--2---:R-:W-:Y:S05]  /*9d60*/  @!P0 BRA `(.L_x_176) ;  /* 0xfffffffc00f08947 */ /* 0x004fea000383ffff */
[----:B------:R-:W-:Y:S05]  /*9d70*/  BRA `(.L_x_177) ;  /* 0xffffff9800887947 */ /* 0x000fea000383ffff */
.L_x_59:
[----:B------:R-:W-:-:S07]  /*9d80*/  MOV R0, UR5 ;  /* 0x0000000500007c02 */ /* 0x000fce0008000f00 */
.L_x_178:
[----:B-1----:R1:W2:Y:S02]  /*9d90*/  SYNCS.PHASECHK.TRANS64.TRYWAIT P0, [R0+URZ], R3 ;  /* 0x00000003000075a7 */ /* 0x0022a400080011ff */
[----:B--2---:R-:W-:Y:S05]  /*9da0*/  @!P0 NANOSLEEP.SYNCS 0x989680 ;  /* 0x009896800000895d */ /* 0x004fea0003900000 */
[----:B------:R-:W2:Y:S02]  /*9db0*/  @!P0 SYNCS.PHASECHK.TRANS64 P0, [R0+URZ], R3 ;  /* 0x00000003000085a7 */ /* 0x000ea400080010ff */
[----:B--2---:R-:W-:Y:S05]  /*9dc0*/  @!P0 BRA `(.L_x_178) ;  /* 0xfffffffc00f08947 */ /* 0x004fea000383ffff */
[----:B------:R-:W-:Y:S05]  /*9dd0*/  BRA `(.L_x_179) ;  /* 0xffffff9800947947 */ /* 0x000fea000383ffff */
.L_x_60:
[----:B------:R-:W-:-:S07]  /*9de0*/  MOV R0, UR5 ;  /* 0x0000000500007c02 */ /* 0x000fce0008000f00 */
.L_x_180:
[----:B-1----:R1:W2:Y:S02]  /*9df0*/  SYNCS.PHASECHK.TRANS64.TRYWAIT P0, [R0+URZ], R3 ;  /* 0x00000003000075a7 */ /* 0x0022a400080011ff */
[----:B--2---:R-:W-:Y:S05]  /*9e00*/  @!P0 NANOSLEEP.SYNCS 0x989680 ;  /* 0x009896800000895d */ /* 0x004fea0003900000 */
[----:B------:R-:W2:Y:S02]  /*9e10*/  @!P0 SYNCS.PHASECHK.TRANS64 P0, [R0+URZ], R3 ;  /* 0x00000003000085a7 */ /* 0x000ea400080010ff */
[----:B--2---:R-:W-:Y:S05]  /*9e20*/  @!P0 BRA `(.L_x_180) ;  /* 0xfffffffc00f08947 */ /* 0x004fea000383ffff */
[----:B------:R-:W-:Y:S05]  /*9e30*/  BRA `(.L_x_181) ;  /* 0xffffff9800a07947 */ /* 0x000fea000383ffff */
.L_x_61:
[----:B------:R-:W-:-:S07]  /*9e40*/  MOV R0, UR5 ;  /* 0x0000000500007c02 */ /* 0x000fce0008000f00 */
.L_x_182:
[----:B-1----:R1:W2:Y:S02]  /*9e50*/  SYNCS.PHASECHK.TRANS64.TRYWAIT P0, [R0+URZ], R3 ;  /* 0x00000003000075a7 */ /* 0x0022a400080011ff */
[----:B--2---:R-:W-:Y:S05]  /*9e60*/  @!P0 NANOSLEEP.SYNCS 0x989680 ;  /* 0x009896800000895d */ /* 0x004fea0003900000 */
[----:B------:R-:W2:Y:S02]  /*9e70*/  @!P0 SYNCS.PHASECHK.TRANS64 P0, [R0+URZ], R3 ;  /* 0x00000003000085a7 */ /* 0x000ea400080010ff */
[----:B--2---:R-:W-:Y:S05]  /*9e80*/  @!P0 BRA `(.L_x_182) ;  /* 0xfffffffc00f08947 */ /* 0x004fea000383ffff */
[----:B------:R-:W-:Y:S05]  /*9e90*/  BRA `(.L_x_183) ;  /* 0xffffff9800ac7947 */ /* 0x000fea000383ffff */
.L_x_62:
[----:B------:R-:W-:-:S07]  /*9ea0*/  MOV R0, UR5 ;  /* 0x0000000500007c02 */ /* 0x000fce0008000f00 */
.L_x_184:
[----:B-1----:R1:W2:Y:S02]  /*9eb0*/  SYNCS.PHASECHK.TRANS64.TRYWAIT P0, [R0+URZ], R3 ;  /* 0x00000003000075a7 */ /* 0x0022a400080011ff */
[----:B--2---:R-:W-:Y:S05]  /*9ec0*/  @!P0 NANOSLEEP.SYNCS 0x989680 ;  /* 0x009896800000895d */ /* 0x004fea0003900000 */
[----:B------:R-:W2:Y:S02]  /*9ed0*/  @!P0 SYNCS.PHASECHK.TRANS64 P0, [R0+URZ], R3 ;  /* 0x00000003000085a7 */ /* 0x000ea400080010ff */
[----:B--2---:R-:W-:Y:S05]  /*9ee0*/  @!P0 BRA `(.L_x_184) ;  /* 0xfffffffc00f08947 */ /* 0x004fea000383ffff */
[----:B------:R-:W-:Y:S05]  /*9ef0*/  BRA `(.L_x_185) ;  /* 0xffffff9800b87947 */ /* 0x000fea000383ffff */
.L_x_63:
[----:B------:R-:W-:-:S07]  /*9f00*/  MOV R0, UR5 ;  /* 0x0000000500007c02 */ /* 0x000fce0008000f00 */
.L_x_186:
[----:B-1----:R1:W2:Y:S02]  /*9f10*/  SYNCS.PHASECHK.TRANS64.TRYWAIT P0, [R0+URZ], R3 ;  /* 0x00000003000075a7 */ /* 0x0022a400080011ff */
[----:B--2---:R-:W-:Y:S05]  /*9f20*/  @!P0 NANOSLEEP.SYNCS 0x989680 ;  /* 0x009896800000895d */ /* 0x004fea0003900000 */
[----:B------:R-:W2:Y:S02]  /*9f30*/  @!P0 SYNCS.PHASECHK.TRANS64 P0, [R0+URZ], R3 ;  /* 0x00000003000085a7 */ /* 0x000ea400080010ff */
[----:B--2---:R-:W-:Y:S05]  /*9f40*/  @!P0 BRA `(.L_x_186) ;  /* 0xfffffffc00f08947 */ /* 0x004fea000383ffff */
[----:B------:R-:W-:Y:S05]  /*9f50*/  BRA `(.L_x_187) ;  /* 0xffffff9800c47947 */ /* 0x000fea000383ffff */
.L_x_64:
[----:B------:R-:W-:-:S07]  /*9f60*/  MOV R0, UR5 ;  /* 0x0000000500007c02 */ /* 0x000fce0008000f00 */
.L_x_188:
[----:B-1----:R1:W2:Y:S02]  /*9f70*/  SYNCS.PHASECHK.TRANS64.TRYWAIT P0, [R0+URZ], R3 ;  /* 0x00000003000075a7 */ /* 0x0022a400080011ff */
[----:B--2---:R-:W-:Y:S05]  /*9f80*/  @!P0 NANOSLEEP.SYNCS 0x989680 ;  /* 0x009896800000895d */ /* 0x004fea0003900000 */
[----:B------:R-:W2:Y:S02]  /*9f90*/  @!P0 SYNCS.PHASECHK.TRANS64 P0, [R0+URZ], R3 ;  /* 0x00000003000085a7 */ /* 0x000ea400080010ff */
[----:B--2---:R-:W-:Y:S05]  /*9fa0*/  @!P0 BRA `(.L_x_188) ;  /* 0xfffffffc00f08947 */ /* 0x004fea000383ffff */
[----:B------:R-:W-:Y:S05]  /*9fb0*/  BRA `(.L_x_189) ;  /* 0xffffff9800d07947 */ /* 0x000fea000383ffff */
.L_x_67:
[----:B-1----:R1:W2:Y:S02]  /*9fc0*/  SYNCS.PHASECHK.TRANS64.TRYWAIT P0, [R2+URZ+0x1a0], R5 ;  /* 0x0001a005020075a7 */ /* 0x0022a400080011ff */
[----:B--2---:R-:W-:Y:S05]  /*9fd0*/  @!P0 NANOSLEEP.SYNCS 0x989680 ;  /* 0x009896800000895d */ /* 0x004fea0003900000 */
[----:B------:R-:W2:Y:S02]  /*9fe0*/  @!P0 SYNCS.PHASECHK.TRANS64 P0, [R2+URZ+0x1a0], R5 ;  /* 0x0001a005020085a7 */ /* 0x000ea400080010ff */
[----:B--2---:R-:W-:Y:S05]  /*9ff0*/  @!P0 BRA `(.L_x_67) ;  /* 0xfffffffc00f08947 */ /* 0x004fea000383ffff */
[----:B------:R-:W-:Y:S05]  /*a000*/  BRA `(.L_x_190) ;  /* 0xffffff9c002c7947 */ /* 0x000fea000383ffff */
.L_x_68:
[----:B------:R-:W-:-:S07]  /*a010*/  MOV R2, UR4 ;  /* 0x0000000400027c02 */ /* 0x000fce0008000f00 */
.L_x_191:
[----:B-1----:R1:W2:Y:S02]  /*a020*/  SYNCS.PHASECHK.TRANS64.TRYWAIT P0, [R2+URZ+0x170], R5 ;  /* 0x00017005020075a7 */ /* 0x0022a400080011ff */
[----:B--2---:R-:W-:Y:S05]  /*a030*/  @!P0 NANOSLEEP.SYNCS 0x989680 ;  /* 0x009896800000895d */ /* 0x004fea0003900000 */
[----:B------:R-:W2:Y:S02]  /*a040*/  @!P0 SYNCS.PHASECHK.TRANS64 P0, [R2+URZ+0x170], R5 ;  /* 0x00017005020085a7 */ /* 0x000ea400080010ff */
[----:B--2---:R-:W-:Y:S05]  /*a050*/  @!P0 BRA `(.L_x_191) ;  /* 0xfffffffc00f08947 */ /* 0x004fea000383ffff */
[----:B------:R-:W-:Y:S05]  /*a060*/  BRA `(.L_x_192) ;  /* 0xffffff9c003c7947 */ /* 0x000fea000383ffff */
.L_x_69:
[----:B-1----:R1:W2:Y:S02]  /*a070*/  SYNCS.PHASECHK.TRANS64.TRYWAIT P1, [R2+URZ+0x160], R5 ;  /* 0x00016005020075a7 */ /* 0x0022a400080211ff */
[----:B--2---:R-:W-:Y:S05]  /*a080*/  @!P1 NANOSLEEP.SYNCS 0x989680 ;  /* 0x009896800000995d */ /* 0x004fea0003900000 */
[----:B------:R-:W2:Y:S02]  /*a090*/  @!P1 SYNCS.PHASECHK.TRANS64 P1, [R2+URZ+0x160], R5 ;  /* 0x00016005020095a7 */ /* 0x000ea400080210ff */
[----:B--2---:R-:W-:Y:S05]  /*a0a0*/  @!P1 BRA `(.L_x_69) ;  /* 0xfffffffc00f09947 */ /* 0x004fea000383ffff */
[----:B------:R-:W-:Y:S05]  /*a0b0*/  BRA `(.L_x_193) ;  /* 0xffffff9c006c7947 */ /* 0x000fea000383ffff */
.L_x_72:
[----:B------:R-:W-:-:S07]  /*a0c0*/  MOV R0, UR4 ;  /* 0x0000000400007c02 */ /* 0x000fce0008000f00 */
.L_x_194:
[----:B-1----:R1:W2:Y:S02]  /*a0d0*/  SYNCS.PHASECHK.TRANS64.TRYWAIT P0, [R0+URZ+0x170], R3 ;  /* 0x00017003000075a7 */ /* 0x0022a400080011ff */
[----:B--2---:R-:W-:Y:S05]  /*a0e0*/  @!P0 NANOSLEEP.SYNCS 0x989680 ;  /* 0x009896800000895d */ /* 0x004fea0003900000 */
[----:B------:R-:W2:Y:S02]  /*a0f0*/  @!P0 SYNCS.PHASECHK.TRANS64 P0, [R0+URZ+0x170], R3 ;  /* 0x00017003000085a7 */ /* 0x000ea400080010ff */
[----:B--2---:R-:W-:Y:S05]  /*a100*/  @!P0 BRA `(.L_x_194) ;  /* 0xfffffffc00f08947 */ /* 0x004fea000383ffff */
[----:B------:R-:W-:Y:S05]  /*a110*/  BRA `(.L_x_71) ;  /* 0xffffff9c00c07947 */ /* 0x000fea000383ffff */
.L_x_81:
[----:B-1----:R-:W-:-:S04]  /*a120*/  MOV R0, UR5 ;  /* 0x0000000500007c02 */ /* 0x002fc80008000f00 */
[----:B------:R1:W2:Y:S03]  /*a130*/  SYNCS.PHASECHK.TRANS64.TRYWAIT P0, [R0+URZ+0x8], R7 ;  /* 0x00000807000075a7 */ /* 0x0002a600080011ff */
[----:B--2---:R-:W-:Y:S05]  /*a140*/  @!P0 NANOSLEEP.SYNCS 0x989680 ;  /* 0x009896800000895d */ /* 0x004fea0003900000 */
[----:B------:R-:W2:Y:S02]  /*a150*/  @!P0 SYNCS.PHASECHK.TRANS64 P0, [R0+URZ+0x8], R7 ;  /* 0x00000807000085a7 */ /* 0x000ea400080010ff */
[----:B--2---:R-:W-:Y:S05]  /*a160*/  @!P0 BRA `(.L_x_81) ;  /* 0xfffffffc00ec8947 */ /* 0x004fea000383ffff */
[----:B------:R-:W-:Y:S05]  /*a170*/  BRA `(.L_x_80) ;  /* 0xffffffa000747947 */ /* 0x000fea000383ffff */
.L_x_83:
[----:B------:R-:W-:Y:S01]  /*a180*/  BSSY B0, `(.L_x_195) ;  /* 0x0000006000007945 */ /* 0x000fe20003800000 */
[----:B------:R-:W-:-:S07]  /*a190*/  MOV R15, 0xffffffff ;  /* 0xffffffff000f7802 */ /* 0x000fce0000000f00 */
[----:B-1---5:R-:W-:Y:S05]  /*a1a0*/  WARPSYNC.COLLECTIVE R15, `(.L_x_196) ;  /* 0x000000000f0c7348 */ /* 0x022fea0003c00000 */
[----:B------:R-:W-:Y:S02]  /*a1b0*/  ELECT P6, UR79, PT ;  /* 0x00000000004f782f */ /* 0x000fe400038c0000 */
[----:B------:R-:W-:Y:S01]  /*a1c0*/  MOV R14, UR79 ;  /* 0x0000004f000e7c02 */ /* 0x000fe20008000f00 */
[----:B-1---5:R-:W-:Y:S10]  /*a1d0*/  ENDCOLLECTIVE ;  /* 0x000000000000791b */ /* 0x022ff40003800000 */
.L_x_196:
[----:B------:R-:W-:Y:S05]  /*a1e0*/  BSYNC B0 ;  /* 0x0000000000007941 */ /* 0x000fea0003800000 */
.L_x_195:
[----:B------:R-:W-:Y:S01]  /*a1f0*/  PLOP3.LUT P0, PT, P6, PT, PT, 0x80, 0x8 ;  /* 0x000000000008781c */ /* 0x000fe2000370f070 */
[----:B------:R-:W-:-:S12]  /*a200*/  BRA `(.L_x_197) ;  /* 0xffffffa000a07947 */ /* 0x000fd8000383ffff */
.L_x_85:
[----:B-1----:R-:W-:-:S04]  /*a210*/  MOV R0, UR5 ;  /* 0x0000000500007c02 */ /* 0x002fc80008000f00 */
[----:B------:R1:W2:Y:S03]  /*a220*/  SYNCS.PHASECHK.TRANS64.TRYWAIT P0, [R0+URZ+0x8], R5 ;  /* 0x00000805000075a7 */ /* 0x0002a600080011ff */
[----:B--2---:R-:W-:Y:S05]  /*a230*/  @!P0 NANOSLEEP.SYNCS 0x989680 ;  /* 0x009896800000895d */ /* 0x004fea0003900000 */
[----:B------:R-:W2:Y:S02]  /*a240*/  @!P0 SYNCS.PHASECHK.TRANS64 P0, [R0+URZ+0x8], R5 ;  /* 0x00000805000085a7 */ /* 0x000ea400080010ff */
[----:B--2---:R-:W-:Y:S05]  /*a250*/  @!P0 BRA `(.L_x_85) ;  /* 0xfffffffc00ec8947 */ /* 0x004fea000383ffff */
[----:B------:R-:W-:Y:S05]  /*a260*/  BRA `(.L_x_84) ;  /* 0xffffffa000a47947 */ /* 0x000fea000383ffff */
.L_x_86:
[----:B-1----:R1:W2:Y:S02]  /*a270*/  SYNCS.PHASECHK.TRANS64.TRYWAIT P0, [R2+URZ+0x160], R5 ;  /* 0x00016005020075a7 */ /* 0x0022a400080011ff */
[----:B--2---:R-:W-:Y:S05]  /*a280*/  @!P0 NANOSLEEP.SYNCS 0x989680 ;  /* 0x009896800000895d */ /* 0x004fea0003900000 */
[----:B------:R-:W2:Y:S02]  /*a290*/  @!P0 SYNCS.PHASECHK.TRANS64 P0, [R2+URZ+0x160], R5 ;  /* 0x00016005020085a7 */ /* 0x000ea400080010ff */
[----:B--2---:R-:W-:Y:S05]  /*a2a0*/  @!P0 BRA `(.L_x_86) ;  /* 0xfffffffc00f08947 */ /* 0x004fea000383ffff */
[----:B------:R-:W-:Y:S05]  /*a2b0*/  BRA `(.L_x_198) ;  /* 0xffffffa400c47947 */ /* 0x000fea000383ffff */
.L_x_90:
[----:B------:R-:W-:-:S07]  /*a2c0*/  MOV R0, UR41 ;  /* 0x0000002900007c02 */ /* 0x000fce0008000f00 */
.L_x_199:
[----:B-1----:R1:W2:Y:S02]  /*a2d0*/  SYNCS.PHASECHK.TRANS64.TRYWAIT P0, [R0+URZ+0x190], R5 ;  /* 0x00019005000075a7 */ /* 0x0022a400080011ff */
[----:B--2---:R-:W-:Y:S05]  /*a2e0*/  @!P0 NANOSLEEP.SYNCS 0x989680 ;  /* 0x009896800000895d */ /* 0x004fea0003900000 */
[----:B------:R-:W2:Y:S02]  /*a2f0*/  @!P0 SYNCS.PHASECHK.TRANS64 P0, [R0+URZ+0x190], R5 ;  /* 0x00019005000085a7 */ /* 0x000ea400080010ff */
[----:B--2---:R-:W-:Y:S05]  /*a300*/  @!P0 BRA `(.L_x_199) ;  /* 0xfffffffc00f08947 */ /* 0x004fea000383ffff */
[----:B------:R-:W-:Y:S05]  /*a310*/  BRA `(.L_x_200) ;  /* 0xffffffac005c7947 */ /* 0x000fea000383ffff */
.L_x_93:
[----:B------:R-:W-:Y:S07]  /*a320*/  MOV R0, UR7 ;  /* 0x0000000700007c02 */ /* 0x000fee0008000f00 */
.L_x_201:
[----:B-1----:R1:W2:Y:S02]  /*a330*/  SYNCS.PHASECHK.TRANS64.TRYWAIT P0, [R0+URZ], R5 ;  /* 0x00000005000075a7 */ /* 0x0022a400080011ff */
[----:B--2---:R-:W-:Y:S05]  /*a340*/  @!P0 NANOSLEEP.SYNCS 0x989680 ;  /* 0x009896800000895d */ /* 0x004fea0003900000 */
[----:B------:R-:W2:Y:S02]  /*a350*/  @!P0 SYNCS.PHASECHK.TRANS64 P0, [R0+URZ], R5 ;  /* 0x00000005000085a7 */ /* 0x000ea400080010ff */
[----:B--2---:R-:W-:Y:S05]  /*a360*/  @!P0 BRA `(.L_x_201) ;  /* 0xfffffffc00f08947 */ /* 0x004fea000383ffff */
[----:B------:R-:W-:Y:S05]  /*a370*/  BRA `(.L_x_92) ;  /* 0xffffffac009c7947 */ /* 0x000fea000383ffff */
.L_x_97:
[----:B-1----:R-:W-:-:S07]  /*a380*/  MOV R0, UR4 ;  /* 0x0000000400007c02 */ /* 0x002fce0008000f00 */
.L_x_202:
[----:B-1----:R1:W2:Y:S02]  /*a390*/  SYNCS.PHASECHK.TRANS64.TRYWAIT P0, [R0+URZ], R3 ;  /* 0x00000003000075a7 */ /* 0x0022a400080011ff */
[----:B--2---:R-:W-:Y:S05]  /*a3a0*/  @!P0 NANOSLEEP.SYNCS 0x989680 ;  /* 0x009896800000895d */ /* 0x004fea0003900000 */
[----:B------:R-:W2:Y:S02]  /*a3b0*/  @!P0 SYNCS.PHASECHK.TRANS64 P0, [R0+URZ], R3 ;  /* 0x00000003000085a7 */ /* 0x000ea400080010ff */
[----:B--2---:R-:W-:Y:S05]  /*a3c0*/  @!P0 BRA `(.L_x_202) ;  /* 0xfffffffc00f08947 */ /* 0x004fea000383ffff */
[----:B------:R-:W-:Y:S05]  /*a3d0*/  BRA `(.L_x_203) ;  /* 0xffffffb0008c7947 */ /* 0x000fea000383ffff */
.L_x_100:
[----:B------:R-:W-:-:S07]  /*a3e0*/  MOV R0, UR22 ;  /* 0x0000001600007c02 */ /* 0x000fce0008000f00 */
.L_x_204:
[----:B-1----:R1:W2:Y:S02]  /*a3f0*/  SYNCS.PHASECHK.TRANS64.TRYWAIT P1, [R0+URZ+0x1c0], R3 ;  /* 0x0001c003000075a7 */ /* 0x0022a400080211ff */
[----:B--2---:R-:W-:Y:S05]  /*a400*/  @!P1 NANOSLEEP.SYNCS 0x989680 ;  /* 0x009896800000995d */ /* 0x004fea0003900000 */
[----:B------:R-:W2:Y:S02]  /*a410*/  @!P1 SYNCS.PHASECHK.TRANS64 P1, [R0+URZ+0x1c0], R3 ;  /* 0x0001c003000095a7 */ /* 0x000ea400080210ff */
[----:B--2---:R-:W-:Y:S05]  /*a420*/  @!P1 BRA `(.L_x_204) ;  /* 0xfffffffc00f09947 */ /* 0x004fea000383ffff */
[----:B------:R-:W-:Y:S05]  /*a430*/  BRA `(.L_x_205) ;  /* 0xffffffb000d87947 */ /* 0x000fea000383ffff */
.L_x_105:
[----:B---3--:R3:W1:Y:S02]  /*a440*/  SYNCS.PHASECHK.TRANS64.TRYWAIT P0, [R12+URZ+0x160], R9 ;  /* 0x000160090c0075a7 */ /* 0x00866400080011ff */
[----:B-1----:R-:W-:Y:S05]  /*a450*/  @!P0 NANOSLEEP.SYNCS 0x989680 ;  /* 0x009896800000895d */ /* 0x002fea0003900000 */
[----:B------:R-:W1:Y:S02]  /*a460*/  @!P0 SYNCS.PHASECHK.TRANS64 P0, [R12+URZ+0x160], R9 ;  /* 0x000160090c0085a7 */ /* 0x000e6400080010ff */
[----:B-1----:R-:W-:Y:S05]  /*a470*/  @!P0 BRA `(.L_x_105) ;  /* 0xfffffffc00f08947 */ /* 0x002fea000383ffff */
[----:B------:R-:W-:Y:S05]  /*a480*/  BRA `(.L_x_206) ;  /* 0xffffffb400f07947 */ /* 0x000fea000383ffff */
.L_x_108:
[----:B------:R-:W-:Y:S07]  /*a490*/  MOV R0, UR24 ;  /* 0x0000001800007c02 */ /* 0x000fee0008000f00 */
.L_x_207:
[----:B-1----:R1:W2:Y:S02]  /*a4a0*/  SYNCS.PHASECHK.TRANS64.TRYWAIT P2, [R0+URZ+0x158], R9 ;  /* 0x00015809000075a7 */ /* 0x0022a400080411ff */
[----:B--2---:R-:W-:Y:S05]  /*a4b0*/  @!P2 NANOSLEEP.SYNCS 0x989680 ;  /* 0x009896800000a95d */ /* 0x004fea0003900000 */
[----:B------:R-:W2:Y:S02]  /*a4c0*/  @!P2 SYNCS.PHASECHK.TRANS64 P2, [R0+URZ+0x158], R9 ;  /* 0x000158090000a5a7 */ /* 0x000ea400080410ff */
[----:B--2---:R-:W-:Y:S05]  /*a4d0*/  @!P2 BRA `(.L_x_207) ;  /* 0xfffffffc00f0a947 */ /* 0x004fea000383ffff */
[----:B------:R-:W-:Y:S05]  /*a4e0*/  BRA `(.L_x_107) ;  /* 0xffffffbc00547947 */ /* 0x000fea000383ffff */
.L_x_111:
[----:B------:R-:W-:Y:S07]  /*a4f0*/  MOV R0, UR4 ;  /* 0x0000000400007c02 */ /* 0x000fee0008000f00 */
.L_x_208:
[----:B-1----:R1:W2:Y:S02]  /*a500*/  SYNCS.PHASECHK.TRANS64.TRYWAIT P0, [R0+URZ+0x138], R9 ;  /* 0x00013809000075a7 */ /* 0x0022a400080011ff */
[----:B--2---:R-:W-:Y:S05]  /*a510*/  @!P0 NANOSLEEP.SYNCS 0x989680 ;  /* 0x009896800000895d */ /* 0x004fea0003900000 */
[----:B------:R-:W2:Y:S02]  /*a520*/  @!P0 SYNCS.PHASECHK.TRANS64 P0, [R0+URZ+0x138], R9 ;  /* 0x00013809000085a7 */ /* 0x000ea400080010ff */
[----:B--2---:R-:W-:Y:S05]  /*a530*/  @!P0 BRA `(.L_x_208) ;  /* 0xfffffffc00f08947 */ /* 0x004fea000383ffff */
[----:B------:R-:W-:Y:S05]  /*a540*/  BRA `(.L_x_209) ;  /* 0xffffffbc00b47947 */ /* 0x000fea000383ffff */
.L_x_112:
[----:B------:R-:W-:Y:S07]  /*a550*/  MOV R9, UR5 ;  /* 0x0000000500097c02 */ /* 0x000fee0008000f00 */
.L_x_210:
[----:B-1----:R1:W2:Y:S02]  /*a560*/  SYNCS.PHASECHK.TRANS64.TRYWAIT P0, [R9+URZ+0x138], R0 ;  /* 0x00013800090075a7 */ /* 0x0022a400080011ff */
[----:B--2---:R-:W-:Y:S05]  /*a570*/  @!P0 NANOSLEEP.SYNCS 0x989680 ;  /* 0x009896800000895d */ /* 0x004fea0003900000 */
[----:B------:R-:W2:Y:S02]  /*a580*/  @!P0 SYNCS.PHASECHK.TRANS64 P0, [R9+URZ+0x138], R0 ;  /* 0x00013800090085a7 */ /* 0x000ea400080010ff */
[----:B--2---:R-:W-:Y:S05]  /*a590*/  @!P0 BRA `(.L_x_210) ;  /* 0xfffffffc00f08947 */ /* 0x004fea000383ffff */
[----:B------:R-:W-:Y:S05]  /*a5a0*/  BRA `(.L_x_211) ;  /* 0xffffffc000107947 */ /* 0x000fea000383ffff */
.L_x_114:
[----:B------:R-:W-:-:S07]  /*a5b0*/  MOV R0, UR4 ;  /* 0x0000000400007c02 */ /* 0x000fce0008000f00 */
.L_x_212:
[----:B-1----:R1:W2:Y:S02]  /*a5c0*/  SYNCS.PHASECHK.TRANS64.TRYWAIT P0, [R0+URZ], R3 ;  /* 0x00000003000075a7 */ /* 0x0022a400080011ff */
[----:B--2---:R-:W-:Y:S05]  /*a5d0*/  @!P0 NANOSLEEP.SYNCS 0x989680 ;  /* 0x009896800000895d */ /* 0x004fea0003900000 */
[----:B------:R-:W2:Y:S02]  /*a5e0*/  @!P0 SYNCS.PHASECHK.TRANS64 P0, [R0+URZ], R3 ;  /* 0x00000003000085a7 */ /* 0x000ea400080010ff */
[----:B--2---:R-:W-:Y:S05]  /*a5f0*/  @!P0 BRA `(.L_x_212) ;  /* 0xfffffffc00f08947 */ /* 0x004fea000383ffff */
[----:B------:R-:W-:Y:S05]  /*a600*/  BRA `(.L_x_213) ;  /* 0xffffffc000a07947 */ /* 0x000fea000383ffff */
.L_x_115:
[----:B------:R-:W-:-:S07]  /*a610*/  MOV R0, UR5 ;  /* 0x0000000500007c02 */ /* 0x000fce0008000f00 */
.L_x_214:
[----:B-1----:R1:W2:Y:S02]  /*a620*/  SYNCS.PHASECHK.TRANS64.TRYWAIT P0, [R0+URZ], R3 ;  /* 0x00000003000075a7 */ /* 0x0022a400080011ff */
[----:B--2---:R-:W-:Y:S05]  /*a630*/  @!P0 NANOSLEEP.SYNCS 0x989680 ;  /* 0x009896800000895d */ /* 0x004fea0003900000 */
[----:B------:R-:W2:Y:S02]  /*a640*/  @!P0 SYNCS.PHASECHK.TRANS64 P0, [R0+URZ], R3 ;  /* 0x00000003000085a7 */ /* 0x000ea400080010ff */
[----:B--2---:R-:W-:Y:S05]  /*a650*/  @!P0 BRA `(.L_x_214) ;  /* 0xfffffffc00f08947 */ /* 0x004fea000383ffff */
[----:B------:R-:W-:Y:S05]  /*a660*/  BRA `(.L_x_215) ;  /* 0xffffffc000ac7947 */ /* 0x000fea000383ffff */
.L_x_117:
[----:B--2---:R2:W4:Y:S02]  /*a670*/  SYNCS.PHASECHK.TRANS64.TRYWAIT P0, [R0+URZ+0x160], R3 ;  /* 0x00016003000075a7 */ /* 0x00452400080011ff */
[----:B----4-:R-:W-:Y:S05]  /*a680*/  @!P0 NANOSLEEP.SYNCS 0x989680 ;  /* 0x009896800000895d */ /* 0x010fea0003900000 */
[----:B------:R-:W4:Y:S02]  /*a690*/  @!P0 SYNCS.PHASECHK.TRANS64 P0, [R0+URZ+0x160], R3 ;  /* 0x00016003000085a7 */ /* 0x000f2400080010ff */
[----:B----4-:R-:W-:Y:S05]  /*a6a0*/  @!P0 BRA `(.L_x_117) ;  /* 0xfffffffc00f08947 */ /* 0x010fea000383ffff */
[----:B------:R-:W-:Y:S05]  /*a6b0*/  BRA `(.L_x_216) ;  /* 0xffffffc400907947 */ /* 0x000fea000383ffff */
.L_x_127:
[----:B-1----:R1:W2:Y:S02]  /*a6c0*/  SYNCS.PHASECHK.TRANS64.TRYWAIT P0, [R0+URZ+0x120], R5 ;  /* 0x00012005000075a7 */ /* 0x0022a400080011ff */
[----:B--2---:R-:W-:Y:S05]  /*a6d0*/  @!P0 NANOSLEEP.SYNCS 0x989680 ;  /* 0x009896800000895d */ /* 0x004fea0003900000 */
[----:B------:R-:W2:Y:S02]  /*a6e0*/  @!P0 SYNCS.PHASECHK.TRANS64 P0, [R0+URZ+0x120], R5 ;  /* 0x00012005000085a7 */ /* 0x000ea400080010ff */
[----:B--2---:R-:W-:Y:S05]  /*a6f0*/  @!P0 BRA `(.L_x_127) ;  /* 0xfffffffc00f08947 */ /* 0x004fea000383ffff */
[----:B------:R-:W-:Y:S05]  /*a700*/  BRA `(.L_x_126) ;  /* 0xffffffd400147947 */ /* 0x000fea000383ffff */
.L_x_129:
[----:B-1----:R1:W4:Y:S02]  /*a710*/  SYNCS.PHASECHK.TRANS64.TRYWAIT P1, [R92+URZ+0x180], R3 ;  /* 0x000180035c0075a7 */ /* 0x00232400080211ff */
[----:B----4-:R-:W-:Y:S05]  /*a720*/  @!P1 NANOSLEEP.SYNCS 0x989680 ;  /* 0x009896800000995d */ /* 0x010fea0003900000 */
[----:B------:R-:W4:Y:S02]  /*a730*/  @!P1 SYNCS.PHASECHK.TRANS64 P1, [R92+URZ+0x180], R3 ;  /* 0x000180035c0095a7 */ /* 0x000f2400080210ff */
[----:B----4-:R-:W-:Y:S05]  /*a740*/  @!P1 BRA `(.L_x_129) ;  /* 0xfffffffc00f09947 */ /* 0x010fea000383ffff */
[----:B------:R-:W-:Y:S05]  /*a750*/  BRA `(.L_x_128) ;  /* 0xffffffd4004c7947 */ /* 0x000fea000383ffff */
.L_x_140:
[----:B---3--:R3:W4:Y:S02]  /*a760*/  SYNCS.PHASECHK.TRANS64.TRYWAIT P0, [R2+URZ+0x120], R5 ;  /* 0x00012005020075a7 */ /* 0x00872400080011ff */
[----:B----4-:R-:W-:Y:S05]  /*a770*/  @!P0 NANOSLEEP.SYNCS 0x989680 ;  /* 0x009896800000895d */ /* 0x010fea0003900000 */
[----:B------:R-:W4:Y:S02]  /*a780*/  @!P0 SYNCS.PHASECHK.TRANS64 P0, [R2+URZ+0x120], R5 ;  /* 0x00012005020085a7 */ /* 0x000f2400080010ff */
[----:B----4-:R-:W-:Y:S05]  /*a790*/  @!P0 BRA `(.L_x_140) ;  /* 0xfffffffc00f08947 */ /* 0x010fea000383ffff */
[----:B------:R-:W-:Y:S05]  /*a7a0*/  BRA `(.L_x_139) ;  /* 0xffffffe0003c7947 */ /* 0x000fea000383ffff */
        .weak           $__internal_0_$__cuda_sm10x_tcgen05_guardrail_trap_col_being_dealloced_not_returned_by_alloc
        .type           $__internal_0_$__cuda_sm10x_tcgen05_guardrail_trap_col_being_dealloced_not_returned_by_alloc,@function
        .size           $__internal_0_$__cuda_sm10x_tcgen05_guardrail_trap_col_being_dealloced_not_returned_by_alloc,($__internal_1_$__cuda_sm10x_tcgen05_guardrail_trap_phase_invalid_during_alloc - $__internal_0_$__cuda_sm10x_tcgen05_guardrail_trap_col_being_dealloced_not_returned_by_alloc)
$__internal_0_$__cuda_sm10x_tcgen05_guardrail_trap_col_being_dealloced_not_returned_by_alloc:
[----:B------:R-:W-:Y:S05]  /*a7b0*/  BPT.TRAP 0x1 ;  /* 0x000000040000795c */ /* 0x000fea0000300000 */
[----:B------:R-:W-:-:S04]  /*a7c0*/  HFMA2 R3, -RZ, RZ, 0, 0 ;  /* 0x00000000ff037431 */ /* 0x000fc800000001ff */
[----:B------:R-:W-:Y:S05]  /*a7d0*/  RET.REL.NODEC R2 `(_ZN7cutlass13device_kernelINS_4gemm6kernel13GemmUniversalIN4cute5tupleIJiiiiEEENS1_10collective13CollectiveMmaINS1_46MainloopSm100TmaUmmaWarpSpecializedBlockScaledILi18ELi2ELi2ENS5_IJNS4_1CILi4EEESB_NSA_ILi1EEEEEEEENS5_IJNSA_ILi256EEENSA_ILi64EEENSA_ILi128EEEEEENS5_IJNS_12float_e2m1_tENS_13float_ue8m0_tEEEENS5_IJNS5_IJlSC_lEEENS4_6LayoutINS5_IJNS5_IJNS5_IJNSA_ILi32EEESB_EEEiEEESQ_NS5_IJSC_iEEEEEENS5_IJNS5_IJNS5_IJNSA_ILi16EEESB_EEEiEEENS5_IJNS5_IJNSA_ILi0EEESC_EEENSA_ILi512EEEEEENS5_IJSW_iEEEEEEEEEEESL_S13_NS4_8TiledMMAINS4_8MMA_AtomIJNS4_23SM100_MMA_MXF4_2x1SM_SSISJ_SJ_fSK_Li256ELi64ELi32ELNS4_4UMMA5MajorE0ELS18_0ELNS17_7ScaleInE0ELS19_0EEEEEENSN_INS5_IJSC_SC_SC_EEENS5_IJSW_SW_SW_EEEEENS5_IJNS4_10UnderscoreES1F_S1F_EEEEENS5_IJNS4_28SM100_TMA_2SM_LOAD_MULTICASTES1I_EEENS5_IJNS4_14ComposedLayoutINS4_7SwizzleILi2ELi4ELi3EEENS4_18smem_ptr_flag_bitsILi4EEENSN_INS5_IJNSA_ILi8EEESH_EEENS5_IJSH_SC_EEEEEEENSN_INS5_IJNS5_IJNS5_IJSP_SC_EEENS5_IJSO_NSA_ILi2EEEEEEEEESC_NS5_IJS1V_SC_EEEEEENS5_IJNS5_IJNS5_IJSU_SY_EEESX_EEESW_NS5_IJS1V_SY_EEEEEEEEEEEvNS4_8identityES1J_S25_vS26_EENS_8epilogue10collective18CollectiveEpilogueINS28_23Sm100TmaWarpSpecializedILi3ELi2ELi32ELb1ELb0EEEJNS5_IJSH_SG_SH_EEENS5_IJNSN_ISH_SC_EENSN_ISO_SC_EEEEENS_10bfloat16_tESM_S2H_SM_NS28_6fusion15FusionCallbacksIS2C_NS2I_17LinearCombinationIS2H_fS2H_fLNS_15FloatRoundStyleE2EEES2D_S2G_JEEENS4_5SM1004TMEM4LOAD26SM100_TMEM_LOAD_32dp32b32xENS4_13SM90_TMA_LOADENS1K_IS1M_NS1N_ILi16EEENSN_INS5_IJS1P_SO_EEENS5_IJSO_SC_EEEEEEENS4_39AutoVectorizingCopyWithAssumedAlignmentILi128EEENS4_14SM90_TMA_STOREES2X_S2Z_S2Z_EEEvvEEEEvNT_6ParamsE) ;  /* 0xffffff5802087950 */ /* 0x000fea0003c3ffff */
        .weak           $__internal_1_$__cuda_sm10x_tcgen05_guardrail_trap_phase_invalid_during_alloc
        .type           $__internal_1_$__cuda_sm10x_tcgen05_guardrail_trap_phase_invalid_during_alloc,@function
        .size           $__internal_1_$__cuda_sm10x_tcgen05_guardrail_trap_phase_invalid_during_alloc,($__internal_2_$__cuda_sm10x_tcgen05_guardrail_trap_unallocated_columns_being_dealloced - $__internal_1_$__cuda_sm10x_tcgen05_guardrail_trap_phase_invalid_during_alloc)
$__internal_1_$__cuda_sm10x_tcgen05_guardrail_trap_phase_invalid_during_alloc:
[----:B------:R-:W-:Y:S05]  /*a7e0*/  BPT.TRAP 0x1 ;  /* 0x000000040000795c */ /* 0x000fea0000300000 */
[----:B------:R-:W-:-:S04]  /*a7f0*/  MOV R5, 0x0 ;  /* 0x0000000000057802 */ /* 0x000fc80000000f00 */
[----:B------:R-:W-:Y:S05]  /*a800*/  RET.REL.NODEC R4 `(_ZN7cutlass13device_kernelINS_4gemm6kernel13GemmUniversalIN4cute5tupleIJiiiiEEENS1_10collective13CollectiveMmaINS1_46MainloopSm100TmaUmmaWarpSpecializedBlockScaledILi18ELi2ELi2ENS5_IJNS4_1CILi4EEESB_NSA_ILi1EEEEEEEENS5_IJNSA_ILi256EEENSA_ILi64EEENSA_ILi128EEEEEENS5_IJNS_12float_e2m1_tENS_13float_ue8m0_tEEEENS5_IJNS5_IJlSC_lEEENS4_6LayoutINS5_IJNS5_IJNS5_IJNSA_ILi32EEESB_EEEiEEESQ_NS5_IJSC_iEEEEEENS5_IJNS5_IJNS5_IJNSA_ILi16EEESB_EEEiEEENS5_IJNS5_IJNSA_ILi0EEESC_EEENSA_ILi512EEEEEENS5_IJSW_iEEEEEEEEEEESL_S13_NS4_8TiledMMAINS4_8MMA_AtomIJNS4_23SM100_MMA_MXF4_2x1SM_SSISJ_SJ_fSK_Li256ELi64ELi32ELNS4_4UMMA5MajorE0ELS18_0ELNS17_7ScaleInE0ELS19_0EEEEEENSN_INS5_IJSC_SC_SC_EEENS5_IJSW_SW_SW_EEEEENS5_IJNS4_10UnderscoreES1F_S1F_EEEEENS5_IJNS4_28SM100_TMA_2SM_LOAD_MULTICASTES1I_EEENS5_IJNS4_14ComposedLayoutINS4_7SwizzleILi2ELi4ELi3EEENS4_18smem_ptr_flag_bitsILi4EEENSN_INS5_IJNSA_ILi8EEESH_EEENS5_IJSH_SC_EEEEEEENSN_INS5_IJNS5_IJNS5_IJSP_SC_EEENS5_IJSO_NSA_ILi2EEEEEEEEESC_NS5_IJS1V_SC_EEEEEENS5_IJNS5_IJNS5_IJSU_SY_EEESX_EEESW_NS5_IJS1V_SY_EEEEEEEEEEEvNS4_8identityES1J_S25_vS26_EENS_8epilogue10collective18CollectiveEpilogueINS28_23Sm100TmaWarpSpecializedILi3ELi2ELi32ELb1ELb0EEEJNS5_IJSH_SG_SH_EEENS5_IJNSN_ISH_SC_EENSN_ISO_SC_EEEEENS_10bfloat16_tESM_S2H_SM_NS28_6fusion15FusionCallbacksIS2C_NS2I_17LinearCombinationIS2H_fS2H_fLNS_15FloatRoundStyleE2EEES2D_S2G_JEEENS4_5SM1004TMEM4LOAD26SM100_TMEM_LOAD_32dp32b32xENS4_13SM90_TMA_LOADENS1K_IS1M_NS1N_ILi16EEENSN_INS5_IJS1P_SO_EEENS5_IJSO_SC_EEEEEEENS4_39AutoVectorizingCopyWithAssumedAlignmentILi128EEENS4_14SM90_TMA_STOREES2X_S2Z_S2Z_EEEvvEEEEvNT_6ParamsE) ;  /* 0xffffff5404fc7950 */ /* 0x000fea0003c3ffff */
        .weak           $__internal_2_$__cuda_sm10x_tcgen05_guardrail_trap_unallocated_columns_being_dealloced
        .type           $__internal_2_$__cuda_sm10x_tcgen05_guardrail_trap_unallocated_columns_being_dealloced,@function
        .size           $__internal_2_$__cuda_sm10x_tcgen05_guardrail_trap_unallocated_columns_being_dealloced,(.L_x_218 - $__internal_2_$__cuda_sm10x_tcgen05_guardrail_trap_unallocated_columns_being_dealloced)
$__internal_2_$__cuda_sm10x_tcgen05_guardrail_trap_unallocated_columns_being_dealloced:
[----:B------:R-:W-:Y:S05]  /*a810*/  BPT.TRAP 0x1 ;  /* 0x000000040000795c */ /* 0x000fea0000300000 */
[----:B------:R-:W-:-:S04]  /*a820*/  HFMA2 R3, -RZ, RZ, 0, 0 ;  /* 0x00000000ff037431 */ /* 0x000fc800000001ff */
[----:B------:R-:W-:Y:S05]  /*a830*/  RET.REL.NODEC R2 `(_ZN7cutlass13device_kernelINS_4gemm6kernel13GemmUniversalIN4cute5tupleIJiiiiEEENS1_10collective13CollectiveMmaINS1_46MainloopSm100TmaUmmaWarpSpecializedBlockScaledILi18ELi2ELi2ENS5_IJNS4_1CILi4EEESB_NSA_ILi1EEEEEEEENS5_IJNSA_ILi256EEENSA_ILi64EEENSA_ILi128EEEEEENS5_IJNS_12float_e2m1_tENS_13float_ue8m0_tEEEENS5_IJNS5_IJlSC_lEEENS4_6LayoutINS5_IJNS5_IJNS5_IJNSA_ILi32EEESB_EEEiEEESQ_NS5_IJSC_iEEEEEENS5_IJNS5_IJNS5_IJNSA_ILi16EEESB_EEEiEEENS5_IJNS5_IJNSA_ILi0EEESC_EEENSA_ILi512EEEEEENS5_IJSW_iEEEEEEEEEEESL_S13_NS4_8TiledMMAINS4_8MMA_AtomIJNS4_23SM100_MMA_MXF4_2x1SM_SSISJ_SJ_fSK_Li256ELi64ELi32ELNS4_4UMMA5MajorE0ELS18_0ELNS17_7ScaleInE0ELS19_0EEEEEENSN_INS5_IJSC_SC_SC_EEENS5_IJSW_SW_SW_EEEEENS5_IJNS4_10UnderscoreES1F_S1F_EEEEENS5_IJNS4_28SM100_TMA_2SM_LOAD_MULTICASTES1I_EEENS5_IJNS4_14ComposedLayoutINS4_7SwizzleILi2ELi4ELi3EEENS4_18smem_ptr_flag_bitsILi4EEENSN_INS5_IJNSA_ILi8EEESH_EEENS5_IJSH_SC_EEEEEEENSN_INS5_IJNS5_IJNS5_IJSP_SC_EEENS5_IJSO_NSA_ILi2EEEEEEEEESC_NS5_IJS1V_SC_EEEEEENS5_IJNS5_IJNS5_IJSU_SY_EEESX_EEESW_NS5_IJS1V_SY_EEEEEEEEEEEvNS4_8identityES1J_S25_vS26_EENS_8epilogue10collective18CollectiveEpilogueINS28_23Sm100TmaWarpSpecializedILi3ELi2ELi32ELb1ELb0EEEJNS5_IJSH_SG_SH_EEENS5_IJNSN_ISH_SC_EENSN_ISO_SC_EEEEENS_10bfloat16_tESM_S2H_SM_NS28_6fusion15FusionCallbacksIS2C_NS2I_17LinearCombinationIS2H_fS2H_fLNS_15FloatRoundStyleE2EEES2D_S2G_JEEENS4_5SM1004TMEM4LOAD26SM100_TMEM_LOAD_32dp32b32xENS4_13SM90_TMA_LOADENS1K_IS1M_NS1N_ILi16EEENSN_INS5_IJS1P_SO_EEENS5_IJSO_SC_EEEEEEENS4_39AutoVectorizingCopyWithAssumedAlignmentILi128EEENS4_14SM90_TMA_STOREES2X_S2Z_S2Z_EEEvvEEEEvNT_6ParamsE) ;  /* 0xffffff5402f07950 */ /* 0x000fea0003c3ffff */
.L_x_217:
[----:B------:R-:W-:-:S00]  /*a840*/  BRA `(.L_x_217) ;  /* 0xfffffffc00fc7947 */ /* 0x000fc0000383ffff */
[----:B------:R-:W-:-:S00]  /*a850*/  NOP ;  /* 0x0000000000007918 */ /* 0x000fc00000000000 */
        /* <DEDUP_REMOVED lines=10> */
.L_x_218:


//--------------------- .nv.global.init           --------------------------
	.section	.nv.global.init,"aw",@progbits
.nv.global.init:
	.type		$str$29,@object
	.size		$str$29,($str$30 - $str$29)
$str$29:
        /*0000*/ 	.byte	0x28, 0x61, 0x64, 0x64, 0x72, 0x65, 0x73, 0x73, 0x20, 0x26, 0x20, 0x6d, 0x61, 0x73, 0x6b, 0x29
        /*0010*/ 	.byte	0x20, 0x3d, 0x3d, 0x20, 0x30, 0x00
	.type		$str$30,@object
	.size		$str$30,($str$26 - $str$30)
$str$30:
        /*0016*/ 	.byte	0x2f, 0x74, 0x6d, 0x70, 0x2f, 0x63, 0x75, 0x74, 0x6c, 0x61, 0x73, 0x73, 0x5f, 0x73, 0x77, 0x65
        /*0026*/ 	.byte	0x65, 0x70, 0x5f, 0x73, 0x72, 0x63, 0x2f, 0x69, 0x6e, 0x63, 0x6c, 0x75, 0x64, 0x65, 0x2f, 0x63
        /*0036*/ 	.byte	0x75, 0x74, 0x65, 0x2f, 0x70, 0x6f, 0x69, 0x6e, 0x74, 0x65, 0x72, 0x5f, 0x66, 0x6c, 0x61, 0x67
        /*0046*/ 	.byte	0x67, 0x65, 0x64, 0x2e, 0x68, 0x70, 0x70, 0x00
	.type		$str$26,@object
	.size		$str$26,($str$25 - $str$26)
$str$26:
        /*004e*/ 	.byte	0x2f, 0x74, 0x6d, 0x70, 0x2f, 0x63, 0x75, 0x74, 0x6c, 0x61, 0x73, 0x73, 0x5f, 0x73, 0x77, 0x65
        /*005e*/ 	.byte	0x65, 0x70, 0x5f, 0x73, 0x72, 0x63, 0x2f, 0x69, 0x6e, 0x63, 0x6c, 0x75, 0x64, 0x65, 0x2f, 0x63
        /*006e*/ 	.byte	0x75, 0x74, 0x65, 0x2f, 0x61, 0x74, 0x6f, 0x6d, 0x2f, 0x63, 0x6f, 0x70, 0x79, 0x5f, 0x74, 0x72
        /*007e*/ 	.byte	0x61, 0x69, 0x74, 0x73, 0x5f, 0x73, 0x6d, 0x31, 0x30, 0x30, 0x2e, 0x68, 0x70, 0x70, 0x00
	.type		$str$25,@object
	.size		$str$25,(__unnamed_1 - $str$25)
$str$25:
        /*008d*/ 	.byte	0x28, 0x28, 0x75, 0x69, 0x6e, 0x74, 0x33, 0x32, 0x5f, 0x74, 0x28, 0x74, 0x68, 0x72, 0x65, 0x61
        /*009d*/ 	.byte	0x64, 0x49, 0x64, 0x78, 0x2e, 0x78, 0x29, 0x20, 0x2f, 0x20, 0x33, 0x32, 0x29, 0x20, 0x25, 0x20
        /*00ad*/ 	.byte	0x34, 0x29, 0x20, 0x3d, 0x3d, 0x20, 0x28, 0x28, 0x28, 0x74, 0x6d, 0x65, 0x6d, 0x5f, 0x61, 0x64
        /*00bd*/ 	.byte	0x64, 0x72, 0x20, 0x3e, 0x3e, 0x20, 0x31, 0x36, 0x29, 0x20, 0x2f, 0x20, 0x33, 0x32, 0x29, 0x20
        /*00cd*/ 	.byte	0x25, 0x20, 0x34, 0x29, 0x00
	.type		__unnamed_1,@object
	.size		__unnamed_1,(__unnamed_2 - __unnamed_1)
__unnamed_1:
        /*00d2*/ 	.byte	0x61, 0x75, 0x74, 0x6f, 0x20, 0x63, 0x75, 0x74, 0x65, 0x3a, 0x3a, 0x61, 0x73, 0x5f, 0x70, 0x6f
        /* <DEDUP_REMOVED lines=24> */
        /*0262*/ 	.byte	0x34, 0x30, 0x39, 0x36, 0x3e, 0x3e, 0x3e, 0x3e, 0x5d, 0x00
	.type		__unnamed_2,@object
	.size		__unnamed_2,(.L_2 - __unnamed_2)
__unnamed_2:
        /* <DEDUP_REMOVED lines=42> */
        /*050c*/ 	.byte	0x3e, 0x3e, 0x5d, 0x00
.L_2:


//--------------------- .nv.shared._ZN7cutlass13device_kernelINS_4gemm6kernel13GemmUniversalIN4cute5tupleIJiiiiEEENS1_10collective13CollectiveMmaINS1_46MainloopSm100TmaUmmaWarpSpecializedBlockScaledILi18ELi2ELi2ENS5_IJNS4_1CILi4EEESB_NSA_ILi1EEEEEEEENS5_IJNSA_ILi256EEENSA_ILi64EEENSA_ILi128EEEEEENS5_IJNS_12float_e2m1_tENS_13float_ue8m0_tEEEENS5_IJNS5_IJlSC_lEEENS4_6LayoutINS5_IJNS5_IJNS5_IJNSA_ILi32EEESB_EEEiEEESQ_NS5_IJSC_iEEEEEENS5_IJNS5_IJNS5_IJNSA_ILi16EEESB_EEEiEEENS5_IJNS5_IJNSA_ILi0EEESC_EEENSA_ILi512EEEEEENS5_IJSW_iEEEEEEEEEEESL_S13_NS4_8TiledMMAINS4_8MMA_AtomIJNS4_23SM100_MMA_MXF4_2x1SM_SSISJ_SJ_fSK_Li256ELi64ELi32ELNS4_4UMMA5MajorE0ELS18_0ELNS17_7ScaleInE0ELS19_0EEEEEENSN_INS5_IJSC_SC_SC_EEENS5_IJSW_SW_SW_EEEEENS5_IJNS4_10UnderscoreES1F_S1F_EEEEENS5_IJNS4_28SM100_TMA_2SM_LOAD_MULTICASTES1I_EEENS5_IJNS4_14ComposedLayoutINS4_7SwizzleILi2ELi4ELi3EEENS4_18smem_ptr_flag_bitsILi4EEENSN_INS5_IJNSA_ILi8EEESH_EEENS5_IJSH_SC_EEEEEEENSN_INS5_IJNS5_IJNS5_IJSP_SC_EEENS5_IJSO_NSA_ILi2EEEEEEEEESC_NS5_IJS1V_SC_EEEEEENS5_IJNS5_IJNS5_IJSU_SY_EEESX_EEESW_NS5_IJS1V_SY_EEEEEEEEEEEvNS4_8identityES1J_S25_vS26_EENS_8epilogue10collective18CollectiveEpilogueINS28_23Sm100TmaWarpSpecializedILi3ELi2ELi32ELb1ELb0EEEJNS5_IJSH_SG_SH_EEENS5_IJNSN_ISH_SC_EENSN_ISO_SC_EEEEENS_10bfloat16_tESM_S2H_SM_NS28_6fusion15FusionCallbacksIS2C_NS2I_17LinearCombinationIS2H_fS2H_fLNS_15FloatRoundStyleE2EEES2D_S2G_JEEENS4_5SM1004TMEM4LOAD26SM100_TMEM_LOAD_32dp32b32xENS4_13SM90_TMA_LOADENS1K_IS1M_NS1N_ILi16EEENSN_INS5_IJS1P_SO_EEENS5_IJSO_SC_EEEEEEENS4_39AutoVectorizingCopyWithAssumedAlignmentILi128EEENS4_14SM90_TMA_STOREES2X_S2Z_S2Z_EEEvvEEEEvNT_6ParamsE --------------------------
	.section	.nv.shared._ZN7cutlass13device_kernelINS_4gemm6kernel13GemmUniversalIN4cute5tupleIJiiiiEEENS1_10collective13CollectiveMmaINS1_46MainloopSm100TmaUmmaWarpSpecializedBlockScaledILi18ELi2ELi2ENS5_IJNS4_1CILi4EEESB_NSA_ILi1EEEEEEEENS5_IJNSA_ILi256EEENSA_ILi64EEENSA_ILi128EEEEEENS5_IJNS_12float_e2m1_tENS_13float_ue8m0_tEEEENS5_IJNS5_IJlSC_lEEENS4_6LayoutINS5_IJNS5_IJNS5_IJNSA_ILi32EEESB_EEEiEEESQ_NS5_IJSC_iEEEEEENS5_IJNS5_IJNS5_IJNSA_ILi16EEESB_EEEiEEENS5_IJNS5_IJNSA_ILi0EEESC_EEENSA_ILi512EEEEEENS5_IJSW_iEEEEEEEEEEESL_S13_NS4_8TiledMMAINS4_8MMA_AtomIJNS4_23SM100_MMA_MXF4_2x1SM_SSISJ_SJ_fSK_Li256ELi64ELi32ELNS4_4UMMA5MajorE0ELS18_0ELNS17_7ScaleInE0ELS19_0EEEEEENSN_INS5_IJSC_SC_SC_EEENS5_IJSW_SW_SW_EEEEENS5_IJNS4_10UnderscoreES1F_S1F_EEEEENS5_IJNS4_28SM100_TMA_2SM_LOAD_MULTICASTES1I_EEENS5_IJNS4_14ComposedLayoutINS4_7SwizzleILi2ELi4ELi3EEENS4_18smem_ptr_flag_bitsILi4EEENSN_INS5_IJNSA_ILi8EEESH_EEENS5_IJSH_SC_EEEEEEENSN_INS5_IJNS5_IJNS5_IJSP_SC_EEENS5_IJSO_NSA_ILi2EEEEEEEEESC_NS5_IJS1V_SC_EEEEEENS5_IJNS5_IJNS5_IJSU_SY_EEESX_EEESW_NS5_IJS1V_SY_EEEEEEEEEEEvNS4_8identityES1J_S25_vS26_EENS_8epilogue10collective18CollectiveEpilogueINS28_23Sm100TmaWarpSpecializedILi3ELi2ELi32ELb1ELb0EEEJNS5_IJSH_SG_SH_EEENS5_IJNSN_ISH_SC_EENSN_ISO_SC_EEEEENS_10bfloat16_tESM_S2H_SM_NS28_6fusion15FusionCallbacksIS2C_NS2I_17LinearCombinationIS2H_fS2H_fLNS_15FloatRoundStyleE2EEES2D_S2G_JEEENS4_5SM1004TMEM4LOAD26SM100_TMEM_LOAD_32dp32b32xENS4_13SM90_TMA_LOADENS1K_IS1M_NS1N_ILi16EEENSN_INS5_IJS1P_SO_EEENS5_IJSO_SC_EEEEEEENS4_39AutoVectorizingCopyWithAssumedAlignmentILi128EEENS4_14SM90_TMA_STOREES2X_S2Z_S2Z_EEEvvEEEEvNT_6ParamsE,"aw",@nobits
	.sectionflags	@""
	.align	16
	.zero		1024


//--------------------- .nv.shared.reserved.0     --------------------------
	.section	.nv.shared.reserved.0,"aw",@nobits
	.weak		__nv_reservedSMEM_offset_0_alias
	.size		__nv_reservedSMEM_offset_0_alias, 0, 64
	.other		__nv_reservedSMEM_offset_0_alias,@"STO_CUDA_RESERVED_SHARED STV_DEFAULT"
__nv_reservedSMEM_offset_0_alias:
	.zero		0
.nv.shared.reserved.0:
	.zero		64
	.weak		__nv_reservedSMEM_tcgen05_partition
	.type		__nv_reservedSMEM_tcgen05_partition,@object
	.size		__nv_reservedSMEM_tcgen05_partition,(.L_0 - __nv_reservedSMEM_tcgen05_partition)
__nv_reservedSMEM_tcgen05_partition:
	.zero		32
.L_0:


//--------------------- .nv.global                --------------------------
	.section	.nv.global,"aw",@nobits
.nv.global:
	.type		_ZN40_INTERNAL_9a7836f9_4_k_cu_08db36a1_307604cute1_E,@object
	.size		_ZN40_INTERNAL_9a7836f9_4_k_cu_08db36a1_307604cute1_E,(_ZN40_INTERNAL_9a7836f9_4_k_cu_08db36a1_307604cuda3std3__45__cpo6cbeginE - _ZN40_INTERNAL_9a7836f9_4_k_cu_08db36a1_307604cute1_E)
_ZN40_INTERNAL_9a7836f9_4_k_cu_08db36a1_307604cute1_E:
	.zero		1
	.type		_ZN40_INTERNAL_9a7836f9_4_k_cu_08db36a1_307604cuda3std3__45__cpo6cbeginE,@object
	.size		_ZN40_INTERNAL_9a7836f9_4_k_cu_08db36a1_307604cuda3std3__45__cpo6cbeginE,(_ZN40_INTERNAL_9a7836f9_4_k_cu_08db36a1_307604cuda3std3__48in_placeE - _ZN40_INTERNAL_9a7836f9_4_k_cu_08db36a1_307604cuda3std3__45__cpo6cbeginE)
_ZN40_INTERNAL_9a7836f9_4_k_cu_08db36a1_307604cuda3std3__45__cpo6cbeginE:
	.zero		1
	.type		_ZN40_INTERNAL_9a7836f9_4_k_cu_08db36a1_307604cuda3std3__48in_placeE,@object
	.size		_ZN40_INTERNAL_9a7836f9_4_k_cu_08db36a1_307604cuda3std3__48in_placeE,(_ZN40_INTERNAL_9a7836f9_4_k_cu_08db36a1_307604cuda3std6ranges3__45__cpo9iter_moveE - _ZN40_INTERNAL_9a7836f9_4_k_cu_08db36a1_307604cuda3std3__48in_placeE)
_ZN40_INTERNAL_9a7836f9_4_k_cu_08db36a1_307604cuda3std3__48in_placeE:
	.zero		1
	.type		_ZN40_INTERNAL_9a7836f9_4_k_cu_08db36a1_307604cuda3std6ranges3__45__cpo9iter_moveE,@object
	.size		_ZN40_INTERNAL_9a7836f9_4_k_cu_08db36a1_307604cuda3std6ranges3__45__cpo9iter_moveE,(_ZN40_INTERNAL_9a7836f9_4_k_cu_08db36a1_307604cuda3std3__45__cpo5beginE - _ZN40_INTERNAL_9a7836f9_4_k_cu_08db36a1_307604cuda3std6ranges3__45__cpo9iter_moveE)
_ZN40_INTERNAL_9a7836f9_4_k_cu_08db36a1_307604cuda3std6ranges3__45__cpo9iter_moveE:
	.zero		1
	.type		_ZN40_INTERNAL_9a7836f9_4_k_cu_08db36a1_307604cuda3std3__45__cpo5beginE,@object
	.size		_ZN40_INTERNAL_9a7836f9_4_k_cu_08db36a1_307604cuda3std3__45__cpo5beginE,(_ZN40_INTERNAL_9a7836f9_4_k_cu_08db36a1_307604cuda3std3__442_GLOBAL__N__9a7836f9_4_k_cu_08db36a1_307606ignoreE - _ZN40_INTERNAL_9a7836f9_4_k_cu_08db36a1_307604cuda3std3__45__cpo5beginE)
_ZN40_INTERNAL_9a7836f9_4_k_cu_08db36a1_307604cuda3std3__45__cpo5beginE:
	.zero		1
	.type		_ZN40_INTERNAL_9a7836f9_4_k_cu_08db36a1_307604cuda3std3__442_GLOBAL__N__9a7836f9_4_k_cu_08db36a1_307606ignoreE,@object
	.size		_ZN40_INTERNAL_9a7836f9_4_k_cu_08db36a1_307604cuda3std3__442_GLOBAL__N__9a7836f9_4_k_cu_08db36a1_307606ignoreE,(_ZN40_INTERNAL_9a7836f9_4_k_cu_08db36a1_307604cute7productE - _ZN40_INTERNAL_9a7836f9_4_k_cu_08db36a1_307604cuda3std3__442_GLOBAL__N__9a7836f9_4_k_cu_08db36a1_307606ignoreE)
_ZN40_INTERNAL_9a7836f9_4_k_cu_08db36a1_307604cuda3std3__442_GLOBAL__N__9a7836f9_4_k_cu_08db36a1_307606ignoreE:
	.zero		1
	.type		_ZN40_INTERNAL_9a7836f9_4_k_cu_08db36a1_307604cute7productE,@object
	.size		_ZN40_INTERNAL_9a7836f9_4_k_cu_08db36a1_307604cute7productE,(_ZN40_INTERNAL_9a7836f9_4_k_cu_08db36a1_307604cuda3std3__45__cpo3endE - _ZN40_INTERNAL_9a7836f9_4_k_cu_08db36a1_307604cute7productE)
_ZN40_INTERNAL_9a7836f9_4_k_cu_08db36a1_307604cute7productE:
	.zero		1
	.type		_ZN40_INTERNAL_9a7836f9_4_k_cu_08db36a1_307604cuda3std3__45__cpo3endE,@object
	.size		_ZN40_INTERNAL_9a7836f9_4_k_cu_08db36a1_307604cuda3std3__45__cpo3endE,(_ZN40_INTERNAL_9a7836f9_4_k_cu_08db36a1_307604cuda3std3__419piecewise_constructE - _ZN40_INTERNAL_9a7836f9_4_k_cu_08db36a1_307604cuda3std3__45__cpo3endE)
_ZN40_INTERNAL_9a7836f9_4_k_cu_08db36a1_307604cuda3std3__45__cpo3endE:
	.zero		1
	.type		_ZN40_INTERNAL_9a7836f9_4_k_cu_08db36a1_307604cuda3std3__419piecewise_constructE,@object
	.size		_ZN40_INTERNAL_9a7836f9_4_k_cu_08db36a1_307604cuda3std3__419piecewise_constructE,(_ZN40_INTERNAL_9a7836f9_4_k_cu_08db36a1_307604cuda3std3__45__cpo4cendE - _ZN40_INTERNAL_9a7836f9_4_k_cu_08db36a1_307604cuda3std3__419piecewise_constructE)
_ZN40_INTERNAL_9a7836f9_4_k_cu_08db36a1_307604cuda3std3__419piecewise_constructE:
	.zero		1
	.type		_ZN40_INTERNAL_9a7836f9_4_k_cu_08db36a1_307604cuda3std3__45__cpo4cendE,@object
	.size		_ZN40_INTERNAL_9a7836f9_4_k_cu_08db36a1_307604cuda3std3__45__cpo4cendE,(_ZN40_INTERNAL_9a7836f9_4_k_cu_08db36a1_307604cuda3std6ranges3__45__cpo4swapE - _ZN40_INTERNAL_9a7836f9_4_k_cu_08db36a1_307604cuda3std3__45__cpo4cendE)
_ZN40_INTERNAL_9a7836f9_4_k_cu_08db36a1_307604cuda3std3__45__cpo4cendE:
	.zero		1
	.type		_ZN40_INTERNAL_9a7836f9_4_k_cu_08db36a1_307604cuda3std6ranges3__45__cpo4swapE,@object
	.size		_ZN40_INTERNAL_9a7836f9_4_k_cu_08db36a1_307604cuda3std6ranges3__45__cpo4swapE,(.L_10 - _ZN40_INTERNAL_9a7836f9_4_k_cu_08db36a1_307604cuda3std6ranges3__45__cpo4swapE)
_ZN40_INTERNAL_9a7836f9_4_k_cu_08db36a1_307604cuda3std6ranges3__45__cpo4swapE:
	.zero		1
.L_10:


//--------------------- .nv.constant0._ZN7cutlass13device_kernelINS_4gemm6kernel13GemmUniversalIN4cute5tupleIJiiiiEEENS1_10collective13CollectiveMmaINS1_46MainloopSm100TmaUmmaWarpSpecializedBlockScaledILi18ELi2ELi2ENS5_IJNS4_1CILi4EEESB_NSA_ILi1EEEEEEEENS5_IJNSA_ILi256EEENSA_ILi64EEENSA_ILi128EEEEEENS5_IJNS_12float_e2m1_tENS_13float_ue8m0_tEEEENS5_IJNS5_IJlSC_lEEENS4_6LayoutINS5_IJNS5_IJNS5_IJNSA_ILi32EEESB_EEEiEEESQ_NS5_IJSC_iEEEEEENS5_IJNS5_IJNS5_IJNSA_ILi16EEESB_EEEiEEENS5_IJNS5_IJNSA_ILi0EEESC_EEENSA_ILi512EEEEEENS5_IJSW_iEEEEEEEEEEESL_S13_NS4_8TiledMMAINS4_8MMA_AtomIJNS4_23SM100_MMA_MXF4_2x1SM_SSISJ_SJ_fSK_Li256ELi64ELi32ELNS4_4UMMA5MajorE0ELS18_0ELNS17_7ScaleInE0ELS19_0EEEEEENSN_INS5_IJSC_SC_SC_EEENS5_IJSW_SW_SW_EEEEENS5_IJNS4_10UnderscoreES1F_S1F_EEEEENS5_IJNS4_28SM100_TMA_2SM_LOAD_MULTICASTES1I_EEENS5_IJNS4_14ComposedLayoutINS4_7SwizzleILi2ELi4ELi3EEENS4_18smem_ptr_flag_bitsILi4EEENSN_INS5_IJNSA_ILi8EEESH_EEENS5_IJSH_SC_EEEEEEENSN_INS5_IJNS5_IJNS5_IJSP_SC_EEENS5_IJSO_NSA_ILi2EEEEEEEEESC_NS5_IJS1V_SC_EEEEEENS5_IJNS5_IJNS5_IJSU_SY_EEESX_EEESW_NS5_IJS1V_SY_EEEEEEEEEEEvNS4_8identityES1J_S25_vS26_EENS_8epilogue10collective18CollectiveEpilogueINS28_23Sm100TmaWarpSpecializedILi3ELi2ELi32ELb1ELb0EEEJNS5_IJSH_SG_SH_EEENS5_IJNSN_ISH_SC_EENSN_ISO_SC_EEEEENS_10bfloat16_tESM_S2H_SM_NS28_6fusion15FusionCallbacksIS2C_NS2I_17LinearCombinationIS2H_fS2H_fLNS_15FloatRoundStyleE2EEES2D_S2G_JEEENS4_5SM1004TMEM4LOAD26SM100_TMEM_LOAD_32dp32b32xENS4_13SM90_TMA_LOADENS1K_IS1M_NS1N_ILi16EEENSN_INS5_IJS1P_SO_EEENS5_IJSO_SC_EEEEEEENS4_39AutoVectorizingCopyWithAssumedAlignmentILi128EEENS4_14SM90_TMA_STOREES2X_S2Z_S2Z_EEEvvEEEEvNT_6ParamsE --------------------------
	.section	.nv.constant0._ZN7cutlass13device_kernelINS_4gemm6kernel13GemmUniversalIN4cute5tupleIJiiiiEEENS1_10collective13CollectiveMmaINS1_46MainloopSm100TmaUmmaWarpSpecializedBlockScaledILi18ELi2ELi2ENS5_IJNS4_1CILi4EEESB_NSA_ILi1EEEEEEEENS5_IJNSA_ILi256EEENSA_ILi64EEENSA_ILi128EEEEEENS5_IJNS_12float_e2m1_tENS_13float_ue8m0_tEEEENS5_IJNS5_IJlSC_lEEENS4_6LayoutINS5_IJNS5_IJNS5_IJNSA_ILi32EEESB_EEEiEEESQ_NS5_IJSC_iEEEEEENS5_IJNS5_IJNS5_IJNSA_ILi16EEESB_EEEiEEENS5_IJNS5_IJNSA_ILi0EEESC_EEENSA_ILi512EEEEEENS5_IJSW_iEEEEEEEEEEESL_S13_NS4_8TiledMMAINS4_8MMA_AtomIJNS4_23SM100_MMA_MXF4_2x1SM_SSISJ_SJ_fSK_Li256ELi64ELi32ELNS4_4UMMA5MajorE0ELS18_0ELNS17_7ScaleInE0ELS19_0EEEEEENSN_INS5_IJSC_SC_SC_EEENS5_IJSW_SW_SW_EEEEENS5_IJNS4_10UnderscoreES1F_S1F_EEEEENS5_IJNS4_28SM100_TMA_2SM_LOAD_MULTICASTES1I_EEENS5_IJNS4_14ComposedLayoutINS4_7SwizzleILi2ELi4ELi3EEENS4_18smem_ptr_flag_bitsILi4EEENSN_INS5_IJNSA_ILi8EEESH_EEENS5_IJSH_SC_EEEEEEENSN_INS5_IJNS5_IJNS5_IJSP_SC_EEENS5_IJSO_NSA_ILi2EEEEEEEEESC_NS5_IJS1V_SC_EEEEEENS5_IJNS5_IJNS5_IJSU_SY_EEESX_EEESW_NS5_IJS1V_SY_EEEEEEEEEEEvNS4_8identityES1J_S25_vS26_EENS_8epilogue10collective18CollectiveEpilogueINS28_23Sm100TmaWarpSpecializedILi3ELi2ELi32ELb1ELb0EEEJNS5_IJSH_SG_SH_EEENS5_IJNSN_ISH_SC_EENSN_ISO_SC_EEEEENS_10bfloat16_tESM_S2H_SM_NS28_6fusion15FusionCallbacksIS2C_NS2I_17LinearCombinationIS2H_fS2H_fLNS_15FloatRoundStyleE2EEES2D_S2G_JEEENS4_5SM1004TMEM4LOAD26SM100_TMEM_LOAD_32dp32b32xENS4_13SM90_TMA_LOADENS1K_IS1M_NS1N_ILi16EEENSN_INS5_IJS1P_SO_EEENS5_IJSO_SC_EEEEEEENS4_39AutoVectorizingCopyWithAssumedAlignmentILi128EEENS4_14SM90_TMA_STOREES2X_S2Z_S2Z_EEEvvEEEEvNT_6ParamsE,"a",@progbits
	.sectionflags	@""
	.align	4
.nv.constant0._ZN7cutlass13device_kernelINS_4gemm6kernel13GemmUniversalIN4cute5tupleIJiiiiEEENS1_10collective13CollectiveMmaINS1_46MainloopSm100TmaUmmaWarpSpecializedBlockScaledILi18ELi2ELi2ENS5_IJNS4_1CILi4EEESB_NSA_ILi1EEEEEEEENS5_IJNSA_ILi256EEENSA_ILi64EEENSA_ILi128EEEEEENS5_IJNS_12float_e2m1_tENS_13float_ue8m0_tEEEENS5_IJNS5_IJlSC_lEEENS4_6LayoutINS5_IJNS5_IJNS5_IJNSA_ILi32EEESB_EEEiEEESQ_NS5_IJSC_iEEEEEENS5_IJNS5_IJNS5_IJNSA_ILi16EEESB_EEEiEEENS5_IJNS5_IJNSA_ILi0EEESC_EEENSA_ILi512EEEEEENS5_IJSW_iEEEEEEEEEEESL_S13_NS4_8TiledMMAINS4_8MMA_AtomIJNS4_23SM100_MMA_MXF4_2x1SM_SSISJ_SJ_fSK_Li256ELi64ELi32ELNS4_4UMMA5MajorE0ELS18_0ELNS17_7ScaleInE0ELS19_0EEEEEENSN_INS5_IJSC_SC_SC_EEENS5_IJSW_SW_SW_EEEEENS5_IJNS4_10UnderscoreES1F_S1F_EEEEENS5_IJNS4_28SM100_TMA_2SM_LOAD_MULTICASTES1I_EEENS5_IJNS4_14ComposedLayoutINS4_7SwizzleILi2ELi4ELi3EEENS4_18smem_ptr_flag_bitsILi4EEENSN_INS5_IJNSA_ILi8EEESH_EEENS5_IJSH_SC_EEEEEEENSN_INS5_IJNS5_IJNS5_IJSP_SC_EEENS5_IJSO_NSA_ILi2EEEEEEEEESC_NS5_IJS1V_SC_EEEEEENS5_IJNS5_IJNS5_IJSU_SY_EEESX_EEESW_NS5_IJS1V_SY_EEEEEEEEEEEvNS4_8identityES1J_S25_vS26_EENS_8epilogue10collective18CollectiveEpilogueINS28_23Sm100TmaWarpSpecializedILi3ELi2ELi32ELb1ELb0EEEJNS5_IJSH_SG_SH_EEENS5_IJNSN_ISH_SC_EENSN_ISO_SC_EEEEENS_10bfloat16_tESM_S2H_SM_NS28_6fusion15FusionCallbacksIS2C_NS2I_17LinearCombinationIS2H_fS2H_fLNS_15FloatRoundStyleE2EEES2D_S2G_JEEENS4_5SM1004TMEM4LOAD26SM100_TMEM_LOAD_32dp32b32xENS4_13SM90_TMA_LOADENS1K_IS1M_NS1N_ILi16EEENSN_INS5_IJS1P_SO_EEENS5_IJSO_SC_EEEEEEENS4_39AutoVectorizingCopyWithAssumedAlignmentILi128EEENS4_14SM90_TMA_STOREES2X_S2Z_S2Z_EEEvvEEEEvNT_6ParamsE:
	.zero		3968


//--------------------- SYMBOLS --------------------------

	.type		.nv.reservedSmem.offset0,@object
	.size		.nv.reservedSmem.offset0,0x4
	.type		.nv.reservedSmem.cap,@object
	.size		.nv.reservedSmem.cap,0x4
	.type		__assertfail,@function
